//
// Generated by NVIDIA NVVM Compiler
//
// Compiler Build ID: CL-36424714
// Cuda compilation tools, release 13.0, V13.0.88
// Based on NVVM 20.0.0
//

.version 9.0
.target sm_100
.address_size 64

	// .globl	_Z10dla_kernelPiiiiy
.global .align 4 .u32 d_stick_counter;
.global .align 4 .u32 d_next_id;

.visible .entry _Z10dla_kernelPiiiiy(
	.param .u64 .ptr .align 1 _Z10dla_kernelPiiiiy_param_0,
	.param .u32 _Z10dla_kernelPiiiiy_param_1,
	.param .u32 _Z10dla_kernelPiiiiy_param_2,
	.param .u32 _Z10dla_kernelPiiiiy_param_3,
	.param .u64 _Z10dla_kernelPiiiiy_param_4
)
{
	.reg .pred 	%p<29>;
	.reg .b32 	%r<106>;
	.reg .b64 	%rd<15>;

	ld.param.u64 	%rd5, [_Z10dla_kernelPiiiiy_param_0];
	ld.param.u32 	%r25, [_Z10dla_kernelPiiiiy_param_1];
	ld.param.u32 	%r27, [_Z10dla_kernelPiiiiy_param_2];
	ld.param.u32 	%r26, [_Z10dla_kernelPiiiiy_param_3];
	ld.param.u64 	%rd4, [_Z10dla_kernelPiiiiy_param_4];
	cvta.to.global.u64 	%rd1, %rd5;
	mov.u32 	%r28, %ctaid.x;
	mov.u32 	%r29, %ntid.x;
	mov.u32 	%r30, %tid.x;
	mad.lo.s32 	%r1, %r28, %r29, %r30;
	setp.ge.s32 	%p1, %r1, %r27;
	@%p1 bra 	$L__BB0_21;
	cvt.u32.u64 	%r32, %rd4;
	mad.lo.s32 	%r33, %r1, -1640531527, -1640531527;
	xor.b32  	%r34, %r33, %r32;
	shr.u32 	%r35, %r34, 16;
	xor.b32  	%r36, %r35, %r34;
	mul.lo.s32 	%r37, %r36, -2048144789;
	shr.u32 	%r38, %r37, 13;
	xor.b32  	%r39, %r38, %r37;
	mul.lo.s32 	%r40, %r39, -1028477387;
	shr.u32 	%r41, %r40, 16;
	xor.b32  	%r42, %r41, %r40;
	setp.eq.s32 	%p2, %r33, %r32;
	selp.b32 	%r43, 1, %r42, %p2;
	shl.b32 	%r44, %r43, 13;
	xor.b32  	%r45, %r44, %r43;
	shr.u32 	%r46, %r45, 17;
	xor.b32  	%r47, %r46, %r45;
	shl.b32 	%r48, %r47, 5;
	xor.b32  	%r2, %r48, %r47;
	shr.u32 	%r49, %r2, 24;
	and.b32  	%r31, %r49, 3;
	setp.gt.s32 	%p3, %r31, 1;
	@%p3 bra 	$L__BB0_6;
	setp.eq.s32 	%p5, %r31, 0;
	@%p5 bra 	$L__BB0_3;
	bra.uni 	$L__BB0_4;
$L__BB0_3:
	shl.b32 	%r67, %r2, 13;
	xor.b32  	%r68, %r67, %r2;
	shr.u32 	%r69, %r68, 17;
	xor.b32  	%r70, %r69, %r68;
	shl.b32 	%r71, %r70, 5;
	xor.b32  	%r99, %r71, %r70;
	rem.u32 	%r100, %r99, %r25;
	mov.b32 	%r101, 0;
	bra.uni 	$L__BB0_8;
$L__BB0_4:
	add.s32 	%r100, %r25, -1;
	shl.b32 	%r61, %r2, 13;
	xor.b32  	%r62, %r61, %r2;
	shr.u32 	%r63, %r62, 17;
	xor.b32  	%r64, %r63, %r62;
	shl.b32 	%r65, %r64, 5;
	xor.b32  	%r99, %r65, %r64;
	rem.u32 	%r101, %r99, %r25;
	bra.uni 	$L__BB0_8;
$L__BB0_5:
	shl.b32 	%r56, %r2, 13;
	xor.b32  	%r57, %r56, %r2;
	shr.u32 	%r58, %r57, 17;
	xor.b32  	%r59, %r58, %r57;
	shl.b32 	%r60, %r59, 5;
	xor.b32  	%r99, %r60, %r59;
	rem.u32 	%r100, %r99, %r25;
	add.s32 	%r101, %r25, -1;
	bra.uni 	$L__BB0_8;
$L__BB0_6:
	setp.eq.s32 	%p4, %r31, 2;
	@%p4 bra 	$L__BB0_5;
	shl.b32 	%r51, %r2, 13;
	xor.b32  	%r52, %r51, %r2;
	shr.u32 	%r53, %r52, 17;
	xor.b32  	%r54, %r53, %r52;
	shl.b32 	%r55, %r54, 5;
	xor.b32  	%r99, %r55, %r54;
	rem.u32 	%r101, %r99, %r25;
	mov.b32 	%r100, 0;
$L__BB0_8:
	setp.lt.s32 	%p6, %r26, 1;
	@%p6 bra 	$L__BB0_21;
	mov.b32 	%r102, 0;
$L__BB0_10:
	setp.lt.s32 	%p7, %r101, 1;
	@%p7 bra 	$L__BB0_12;
	add.s32 	%r73, %r101, -1;
	mad.lo.s32 	%r74, %r73, %r25, %r100;
	mul.wide.s32 	%rd6, %r74, 4;
	add.s64 	%rd7, %rd1, %rd6;
	ld.global.u32 	%r75, [%rd7];
	setp.ne.s32 	%p8, %r75, 0;
	@%p8 bra 	$L__BB0_18;
$L__BB0_12:
	add.s32 	%r20, %r101, 1;
	setp.ge.s32 	%p9, %r20, %r25;
	@%p9 bra 	$L__BB0_14;
	mad.lo.s32 	%r76, %r20, %r25, %r100;
	mul.wide.s32 	%rd8, %r76, 4;
	add.s64 	%rd9, %rd1, %rd8;
	ld.global.u32 	%r77, [%rd9];
	setp.ne.s32 	%p10, %r77, 0;
	@%p10 bra 	$L__BB0_18;
$L__BB0_14:
	setp.lt.s32 	%p11, %r100, 1;
	mul.lo.s32 	%r78, %r101, %r25;
	cvt.s64.s32 	%rd10, %r78;
	cvt.s64.s32 	%rd11, %r100;
	add.s64 	%rd12, %rd11, %rd10;
	shl.b64 	%rd13, %rd12, 2;
	add.s64 	%rd2, %rd1, %rd13;
	@%p11 bra 	$L__BB0_16;
	ld.global.u32 	%r79, [%rd2+-4];
	setp.ne.s32 	%p12, %r79, 0;
	@%p12 bra 	$L__BB0_18;
$L__BB0_16:
	add.s32 	%r80, %r100, 1;
	setp.ge.s32 	%p13, %r80, %r25;
	@%p13 bra 	$L__BB0_20;
	ld.global.u32 	%r81, [%rd2+4];
	setp.eq.s32 	%p14, %r81, 0;
	@%p14 bra 	$L__BB0_20;
$L__BB0_18:
	mad.lo.s32 	%r82, %r101, %r25, %r100;
	mul.wide.s32 	%rd14, %r82, 4;
	add.s64 	%rd3, %rd1, %rd14;
	atom.relaxed.global.cas.b32 	%r83, [%rd3], 0, 1;
	setp.ne.s32 	%p15, %r83, 0;
	@%p15 bra 	$L__BB0_20;
	atom.global.add.u32 	%r84, [d_stick_counter], 1;
	add.s32 	%r85, %r84, 1;
	st.global.u32 	[%rd3], %r85;
	bra.uni 	$L__BB0_21;
$L__BB0_20:
	shl.b32 	%r86, %r99, 13;
	xor.b32  	%r87, %r86, %r99;
	shr.u32 	%r88, %r87, 17;
	xor.b32  	%r89, %r88, %r87;
	shl.b32 	%r90, %r89, 5;
	xor.b32  	%r99, %r90, %r89;
	shr.u32 	%r91, %r99, 24;
	and.b32  	%r92, %r91, 3;
	setp.eq.s32 	%p16, %r92, 2;
	selp.u32 	%r93, 1, 0, %p16;
	setp.eq.s32 	%p17, %r92, 3;
	selp.s32 	%r94, -1, 0, %p17;
	add.s32 	%r95, %r100, %r93;
	add.s32 	%r100, %r95, %r94;
	setp.eq.s32 	%p18, %r92, 0;
	selp.u32 	%r96, 1, 0, %p18;
	setp.eq.s32 	%p19, %r92, 1;
	selp.s32 	%r97, -1, 0, %p19;
	add.s32 	%r98, %r101, %r96;
	add.s32 	%r101, %r98, %r97;
	setp.gt.s32 	%p20, %r100, -1;
	setp.lt.s32 	%p21, %r100, %r25;
	and.pred  	%p22, %p20, %p21;
	setp.gt.s32 	%p23, %r101, -1;
	setp.lt.s32 	%p24, %r101, %r25;
	and.pred  	%p25, %p23, %p24;
	and.pred  	%p26, %p22, %p25;
	add.s32 	%r102, %r102, 1;
	setp.lt.s32 	%p27, %r102, %r26;
	and.pred  	%p28, %p26, %p27;
	@%p28 bra 	$L__BB0_10;
$L__BB0_21:
	ret;

}
	// .globl	_Z11dla_kernel2Piiiiy
.visible .entry _Z11dla_kernel2Piiiiy(
	.param .u64 .ptr .align 1 _Z11dla_kernel2Piiiiy_param_0,
	.param .u32 _Z11dla_kernel2Piiiiy_param_1,
	.param .u32 _Z11dla_kernel2Piiiiy_param_2,
	.param .u32 _Z11dla_kernel2Piiiiy_param_3,
	.param .u64 _Z11dla_kernel2Piiiiy_param_4
)
{
	.reg .pred 	%p<25>;
	.reg .b32 	%r<107>;
	.reg .b64 	%rd<15>;

	ld.param.u64 	%rd5, [_Z11dla_kernel2Piiiiy_param_0];
	ld.param.u32 	%r27, [_Z11dla_kernel2Piiiiy_param_1];
	ld.param.u32 	%r28, [_Z11dla_kernel2Piiiiy_param_2];
	ld.param.u32 	%r29, [_Z11dla_kernel2Piiiiy_param_3];
	ld.param.u64 	%rd4, [_Z11dla_kernel2Piiiiy_param_4];
	cvta.to.global.u64 	%rd1, %rd5;
	atom.global.add.u32 	%r99, [d_next_id], 1;
	setp.ge.s32 	%p1, %r99, %r28;
	@%p1 bra 	$L__BB1_24;
	cvt.u32.u64 	%r2, %rd4;
	setp.gt.s32 	%p2, %r29, 0;
	@%p2 bra 	$L__BB1_2;
	bra.uni 	$L__BB1_23;
$L__BB1_2:
	add.s32 	%r3, %r27, -1;
$L__BB1_3:
	mad.lo.s32 	%r32, %r99, -1640531527, -1640531527;
	xor.b32  	%r33, %r32, %r2;
	shr.u32 	%r34, %r33, 16;
	xor.b32  	%r35, %r34, %r33;
	mul.lo.s32 	%r36, %r35, -2048144789;
	shr.u32 	%r37, %r36, 13;
	xor.b32  	%r38, %r37, %r36;
	mul.lo.s32 	%r39, %r38, -1028477387;
	shr.u32 	%r40, %r39, 16;
	xor.b32  	%r41, %r40, %r39;
	setp.eq.s32 	%p4, %r32, %r2;
	selp.b32 	%r42, 1, %r41, %p4;
	shl.b32 	%r43, %r42, 13;
	xor.b32  	%r44, %r43, %r42;
	shr.u32 	%r45, %r44, 17;
	xor.b32  	%r46, %r45, %r44;
	shl.b32 	%r47, %r46, 5;
	xor.b32  	%r5, %r47, %r46;
	shr.u32 	%r48, %r5, 24;
	and.b32  	%r31, %r48, 3;
	setp.gt.s32 	%p5, %r31, 1;
	@%p5 bra 	$L__BB1_6;
	setp.eq.s32 	%p7, %r31, 0;
	@%p7 bra 	$L__BB1_9;
	shl.b32 	%r60, %r5, 13;
	xor.b32  	%r61, %r60, %r5;
	shr.u32 	%r62, %r61, 17;
	xor.b32  	%r63, %r62, %r61;
	shl.b32 	%r64, %r63, 5;
	xor.b32  	%r100, %r64, %r63;
	rem.u32 	%r102, %r100, %r27;
	mov.u32 	%r101, %r3;
	bra.uni 	$L__BB1_10;
$L__BB1_6:
	setp.eq.s32 	%p6, %r31, 2;
	@%p6 bra 	$L__BB1_8;
	shl.b32 	%r50, %r5, 13;
	xor.b32  	%r51, %r50, %r5;
	shr.u32 	%r52, %r51, 17;
	xor.b32  	%r53, %r52, %r51;
	shl.b32 	%r54, %r53, 5;
	xor.b32  	%r100, %r54, %r53;
	rem.u32 	%r102, %r100, %r27;
	mov.b32 	%r101, 0;
	bra.uni 	$L__BB1_10;
$L__BB1_8:
	shl.b32 	%r55, %r5, 13;
	xor.b32  	%r56, %r55, %r5;
	shr.u32 	%r57, %r56, 17;
	xor.b32  	%r58, %r57, %r56;
	shl.b32 	%r59, %r58, 5;
	xor.b32  	%r100, %r59, %r58;
	rem.u32 	%r101, %r100, %r27;
	mov.u32 	%r102, %r3;
	bra.uni 	$L__BB1_10;
$L__BB1_9:
	shl.b32 	%r66, %r5, 13;
	xor.b32  	%r67, %r66, %r5;
	shr.u32 	%r68, %r67, 17;
	xor.b32  	%r69, %r68, %r67;
	shl.b32 	%r70, %r69, 5;
	xor.b32  	%r100, %r70, %r69;
	rem.u32 	%r101, %r100, %r27;
	mov.b32 	%r102, 0;
$L__BB1_10:
	mov.b32 	%r103, 0;
$L__BB1_11:
	setp.lt.s32 	%p8, %r102, 1;
	@%p8 bra 	$L__BB1_13;
	add.s32 	%r72, %r102, -1;
	mad.lo.s32 	%r73, %r72, %r27, %r101;
	mul.wide.s32 	%rd6, %r73, 4;
	add.s64 	%rd7, %rd1, %rd6;
	ld.global.u32 	%r74, [%rd7];
	setp.ne.s32 	%p9, %r74, 0;
	@%p9 bra 	$L__BB1_19;
$L__BB1_13:
	add.s32 	%r21, %r102, 1;
	setp.ge.s32 	%p10, %r21, %r27;
	@%p10 bra 	$L__BB1_15;
	mad.lo.s32 	%r75, %r21, %r27, %r101;
	mul.wide.s32 	%rd8, %r75, 4;
	add.s64 	%rd9, %rd1, %rd8;
	ld.global.u32 	%r76, [%rd9];
	setp.ne.s32 	%p11, %r76, 0;
	@%p11 bra 	$L__BB1_19;
$L__BB1_15:
	setp.lt.s32 	%p12, %r101, 1;
	mul.lo.s32 	%r77, %r102, %r27;
	cvt.s64.s32 	%rd10, %r77;
	cvt.s64.s32 	%rd11, %r101;
	add.s64 	%rd12, %rd11, %rd10;
	shl.b64 	%rd13, %rd12, 2;
	add.s64 	%rd2, %rd1, %rd13;
	@%p12 bra 	$L__BB1_17;
	ld.global.u32 	%r78, [%rd2+-4];
	setp.ne.s32 	%p13, %r78, 0;
	@%p13 bra 	$L__BB1_19;
$L__BB1_17:
	add.s32 	%r79, %r101, 1;
	setp.ge.s32 	%p14, %r79, %r27;
	@%p14 bra 	$L__BB1_21;
	ld.global.u32 	%r80, [%rd2+4];
	setp.eq.s32 	%p15, %r80, 0;
	@%p15 bra 	$L__BB1_21;
$L__BB1_19:
	mad.lo.s32 	%r81, %r102, %r27, %r101;
	mul.wide.s32 	%rd14, %r81, 4;
	add.s64 	%rd3, %rd1, %rd14;
	atom.relaxed.global.cas.b32 	%r82, [%rd3], 0, 1;
	setp.ne.s32 	%p16, %r82, 0;
	@%p16 bra 	$L__BB1_21;
	atom.global.add.u32 	%r83, [d_stick_counter], 1;
	add.s32 	%r84, %r83, 1;
	st.global.u32 	[%rd3], %r84;
	bra.uni 	$L__BB1_22;
$L__BB1_21:
	shl.b32 	%r85, %r100, 13;
	xor.b32  	%r86, %r85, %r100;
	shr.u32 	%r87, %r86, 17;
	xor.b32  	%r88, %r87, %r86;
	shl.b32 	%r89, %r88, 5;
	xor.b32  	%r100, %r89, %r88;
	shr.u32 	%r90, %r100, 24;
	and.b32  	%r91, %r90, 3;
	setp.eq.s32 	%p17, %r91, 2;
	selp.u32 	%r92, 1, 0, %p17;
	setp.eq.s32 	%p18, %r91, 3;
	selp.s32 	%r93, -1, 0, %p18;
	add.s32 	%r94, %r101, %r92;
	add.s32 	%r101, %r94, %r93;
	setp.eq.s32 	%p19, %r91, 0;
	selp.u32 	%r95, 1, 0, %p19;
	setp.eq.s32 	%p20, %r91, 1;
	selp.s32 	%r96, -1, 0, %p20;
	add.s32 	%r97, %r102, %r95;
	add.s32 	%r102, %r97, %r96;
	max.u32 	%r98, %r101, %r102;
	setp.lt.u32 	%p21, %r98, %r27;
	add.s32 	%r103, %r103, 1;
	setp.lt.s32 	%p22, %r103, %r29;
	and.pred  	%p23, %p21, %p22;
	@%p23 bra 	$L__BB1_11;
$L__BB1_22:
	atom.global.add.u32 	%r99, [d_next_id], 1;
	setp.lt.s32 	%p24, %r99, %r28;
	@%p24 bra 	$L__BB1_3;
	bra.uni 	$L__BB1_24;
$L__BB1_23:
	atom.global.add.u32 	%r30, [d_next_id], 1;
	setp.lt.s32 	%p3, %r30, %r28;
	@%p3 bra 	$L__BB1_23;
$L__BB1_24:
	ret;

}


// ===== COMPILED SASS (sm_100) =====

	.target	sm_100

	.elftype	@"ET_EXEC"


//--------------------- .note.nv.tkinfo           --------------------------
	.section	.note.nv.tkinfo,"",@"SHT_NOTE"
	.sectionflags	@"SHF_NOTE_NV_TKINFO"
	.tkinfo
        /*0018*/ 	.word	0x00000002
        /*0030*/ 	.string	""
        /*0030*/ 	.string	"ptxas"
        /*0030*/ 	.string	"Cuda compilation tools, release 13.0, V13.0.88"
        /*0030*/ 	.string	"Build cuda_13.0.r13.0/compiler.36424714_0"
        /*0030*/ 	.string	"-arch sm_100 -m 64 "



//--------------------- .note.nv.cuinfo           --------------------------
	.section	.note.nv.cuinfo,"",@"SHT_NOTE"
	.sectionflags	@"SHF_NOTE_NV_CUINFO"
        /*0018*/ 	.short	0x0002
        /*001a*/ 	.short	0x0064
        /*001c*/ 	.short	0x0082
	.zero		2


//--------------------- .nv.info                  --------------------------
	.section	.nv.info,"",@"SHT_CUDA_INFO"
	.align	4


	//----- nvinfo : EIATTR_REGCOUNT
	.align		4
        /*0000*/ 	.byte	0x04, 0x2f
        /*0002*/ 	.short	(.L_3 - .L_2)
	.align		4
.L_2:
        /*0004*/ 	.word	index@(_Z10dla_kernelPiiiiy)
        /*0008*/ 	.word	0x00000010


	//----- nvinfo : EIATTR_FRAME_SIZE
	.align		4
.L_3:
        /*000c*/ 	.byte	0x04, 0x11
        /*000e*/ 	.short	(.L_5 - .L_4)
	.align		4
.L_4:
        /*0010*/ 	.word	index@(_Z10dla_kernelPiiiiy)
        /*0014*/ 	.word	0x00000000


	//----- nvinfo : EIATTR_REGCOUNT
	.align		4
.L_5:
        /*0018*/ 	.byte	0x04, 0x2f
        /*001a*/ 	.short	(.L_7 - .L_6)
	.align		4
.L_6:
        /*001c*/ 	.word	index@(_Z11dla_kernel2Piiiiy)
        /*0020*/ 	.word	0x00000010


	//----- nvinfo : EIATTR_FRAME_SIZE
	.align		4
.L_7:
        /*0024*/ 	.byte	0x04, 0x11
        /*0026*/ 	.short	(.L_9 - .L_8)
	.align		4
.L_8:
        /*0028*/ 	.word	index@(_Z11dla_kernel2Piiiiy)
        /*002c*/ 	.word	0x00000000


	//----- nvinfo : EIATTR_MIN_STACK_SIZE
	.align		4
.L_9:
        /*0030*/ 	.byte	0x04, 0x12
        /*0032*/ 	.short	(.L_11 - .L_10)
	.align		4
.L_10:
        /*0034*/ 	.word	index@(_Z11dla_kernel2Piiiiy)
        /*0038*/ 	.word	0x00000000


	//----- nvinfo : EIATTR_MIN_STACK_SIZE
	.align		4
.L_11:
        /*003c*/ 	.byte	0x04, 0x12
        /*003e*/ 	.short	(.L_13 - .L_12)
	.align		4
.L_12:
        /*0040*/ 	.word	index@(_Z10dla_kernelPiiiiy)
        /*0044*/ 	.word	0x00000000
.L_13:


//--------------------- .nv.compat                --------------------------
	.section	.nv.compat,"",@"SHT_CUDA_COMPAT_INFO"
	.align	4
        /*0000*/ 	.byte	0x02, 0x09, 0x00, 0x00, 0x02, 0x02, 0x01, 0x00, 0x02, 0x05, 0x05, 0x00, 0x03, 0x07, 0x01, 0x01
        /*0010*/ 	.byte	0x02, 0x03, 0x00, 0x00, 0x02, 0x06, 0x01, 0x00, 0x04, 0x0b, 0x08, 0x00, 0x09, 0x00, 0x00, 0x00
        /*0020*/ 	.byte	0x00, 0x00, 0x00, 0x00


//--------------------- .nv.info._Z11dla_kernel2Piiiiy --------------------------
	.section	.nv.info._Z11dla_kernel2Piiiiy,"",@"SHT_CUDA_INFO"
	.sectionflags	@""
	.align	4


	//----- nvinfo : EIATTR_CUDA_API_VERSION
	.align		4
        /*0000*/ 	.byte	0x04, 0x37
        /*0002*/ 	.short	(.L_15 - .L_14)
.L_14:
        /*0004*/ 	.word	0x00000082


	//----- nvinfo : EIATTR_KPARAM_INFO
	.align		4
.L_15:
        /*0008*/ 	.byte	0x04, 0x17
        /*000a*/ 	.short	(.L_17 - .L_16)
.L_16:
        /*000c*/ 	.word	0x00000000
        /*0010*/ 	.short	0x0004
        /*0012*/ 	.short	0x0018
        /*0014*/ 	.byte	0x00, 0xf0, 0x21, 0x00


	//----- nvinfo : EIATTR_KPARAM_INFO
	.align		4
.L_17:
        /*0018*/ 	.byte	0x04, 0x17
        /*001a*/ 	.short	(.L_19 - .L_18)
.L_18:
        /*001c*/ 	.word	0x00000000
        /*0020*/ 	.short	0x0003
        /*0022*/ 	.short	0x0010
        /*0024*/ 	.byte	0x00, 0xf0, 0x11, 0x00


	//----- nvinfo : EIATTR_KPARAM_INFO
	.align		4
.L_19:
        /*0028*/ 	.byte	0x04, 0x17
        /*002a*/ 	.short	(.L_21 - .L_20)
.L_20:
        /*002c*/ 	.word	0x00000000
        /*0030*/ 	.short	0x0002
        /*0032*/ 	.short	0x000c
        /*0034*/ 	.byte	0x00, 0xf0, 0x11, 0x00


	//----- nvinfo : EIATTR_KPARAM_INFO
	.align		4
.L_21:
        /*0038*/ 	.byte	0x04, 0x17
        /*003a*/ 	.short	(.L_23 - .L_22)
.L_22:
        /*003c*/ 	.word	0x00000000
        /*0040*/ 	.short	0x0001
        /*0042*/ 	.short	0x0008
        /*0044*/ 	.byte	0x00, 0xf0, 0x11, 0x00


	//----- nvinfo : EIATTR_KPARAM_INFO
	.align		4
.L_23:
        /*0048*/ 	.byte	0x04, 0x17
        /*004a*/ 	.short	(.L_25 - .L_24)
.L_24:
        /*004c*/ 	.word	0x00000000
        /*0050*/ 	.short	0x0000
        /*0052*/ 	.short	0x0000
        /*0054*/ 	.byte	0x00, 0xf5, 0x21, 0x00


	//----- nvinfo : EIATTR_SPARSE_MMA_MASK
	.align		4
.L_25:
        /*0058*/ 	.byte	0x03, 0x50
        /*005a*/ 	.short	0x0000


	//----- nvinfo : EIATTR_MAXREG_COUNT
	.align		4
        /*005c*/ 	.byte	0x03, 0x1b
        /*005e*/ 	.short	0x00ff


	//----- nvinfo : EIATTR_MERCURY_ISA_VERSION
	.align		4
        /*0060*/ 	.byte	0x03, 0x5f
        /*0062*/ 	.short	0x0101


	//----- nvinfo : EIATTR_INT_WARP_WIDE_INSTR_OFFSETS
	.align		4
        /*0064*/ 	.byte	0x04, 0x31
        /*0066*/ 	.short	(.L_27 - .L_26)


	//   ....[0]....
.L_26:
        /*0068*/ 	.word	0x00000020


	//   ....[1]....
        /*006c*/ 	.word	0x000000d0


	//   ....[2]....
        /*0070*/ 	.word	0x00000150


	//   ....[3]....
        /*0074*/ 	.word	0x000001c0


	//   ....[4]....
        /*0078*/ 	.word	0x00000f70


	//   ....[5]....
        /*007c*/ 	.word	0x00001000


	//   ....[6]....
        /*0080*/ 	.word	0x00001050


	//   ....[7]....
        /*0084*/ 	.word	0x000010f0


	//----- nvinfo : EIATTR_VRC_CTA_INIT_COUNT
	.align		4
.L_27:
        /*0088*/ 	.byte	0x02, 0x4a
	.zero		1
	.zero		1


	//----- nvinfo : EIATTR_EXIT_INSTR_OFFSETS
	.align		4
        /*008c*/ 	.byte	0x04, 0x1c
        /*008e*/ 	.short	(.L_29 - .L_28)


	//   ....[0]....
.L_28:
        /*0090*/ 	.word	0x00000100


	//   ....[1]....
        /*0094*/ 	.word	0x00000200


	//   ....[2]....
        /*0098*/ 	.word	0x00001130


	//----- nvinfo : EIATTR_CRS_STACK_SIZE
	.align		4
.L_29:
        /*009c*/ 	.byte	0x04, 0x1e
        /*009e*/ 	.short	(.L_31 - .L_30)
.L_30:
        /*00a0*/ 	.word	0x00000000


	//----- nvinfo : EIATTR_CBANK_PARAM_SIZE
	.align		4
.L_31:
        /*00a4*/ 	.byte	0x03, 0x19
        /*00a6*/ 	.short	0x0020


	//----- nvinfo : EIATTR_PARAM_CBANK
	.align		4
        /*00a8*/ 	.byte	0x04, 0x0a
        /*00aa*/ 	.short	(.L_33 - .L_32)
	.align		4
.L_32:
        /*00ac*/ 	.word	index@(.nv.constant0._Z11dla_kernel2Piiiiy)
        /*00b0*/ 	.short	0x0380
        /*00b2*/ 	.short	0x0020


	//----- nvinfo : EIATTR_SW_WAR
	.align		4
.L_33:
        /*00b4*/ 	.byte	0x04, 0x36
        /*00b6*/ 	.short	(.L_35 - .L_34)
.L_34:
        /*00b8*/ 	.word	0x00000008
.L_35:


//--------------------- .nv.info._Z10dla_kernelPiiiiy --------------------------
	.section	.nv.info._Z10dla_kernelPiiiiy,"",@"SHT_CUDA_INFO"
	.sectionflags	@""
	.align	4


	//----- nvinfo : EIATTR_CUDA_API_VERSION
	.align		4
        /*0000*/ 	.byte	0x04, 0x37
        /*0002*/ 	.short	(.L_37 - .L_36)
.L_36:
        /*0004*/ 	.word	0x00000082


	//----- nvinfo : EIATTR_KPARAM_INFO
	.align		4
.L_37:
        /*0008*/ 	.byte	0x04, 0x17
        /*000a*/ 	.short	(.L_39 - .L_38)
.L_38:
        /*000c*/ 	.word	0x00000000
        /*0010*/ 	.short	0x0004
        /*0012*/ 	.short	0x0018
        /*0014*/ 	.byte	0x00, 0xf0, 0x21, 0x00


	//----- nvinfo : EIATTR_KPARAM_INFO
	.align		4
.L_39:
        /*0018*/ 	.byte	0x04, 0x17
        /*001a*/ 	.short	(.L_41 - .L_40)
.L_40:
        /*001c*/ 	.word	0x00000000
        /*0020*/ 	.short	0x0003
        /*0022*/ 	.short	0x0010
        /*0024*/ 	.byte	0x00, 0xf0, 0x11, 0x00


	//----- nvinfo : EIATTR_KPARAM_INFO
	.align		4
.L_41:
        /*0028*/ 	.byte	0x04, 0x17
        /*002a*/ 	.short	(.L_43 - .L_42)
.L_42:
        /*002c*/ 	.word	0x00000000
        /*0030*/ 	.short	0x0002
        /*0032*/ 	.short	0x000c
        /*0034*/ 	.byte	0x00, 0xf0, 0x11, 0x00


	//----- nvinfo : EIATTR_KPARAM_INFO
	.align		4
.L_43:
        /*0038*/ 	.byte	0x04, 0x17
        /*003a*/ 	.short	(.L_45 - .L_44)
.L_44:
        /*003c*/ 	.word	0x00000000
        /*0040*/ 	.short	0x0001
        /*0042*/ 	.short	0x0008
        /*0044*/ 	.byte	0x00, 0xf0, 0x11, 0x00


	//----- nvinfo : EIATTR_KPARAM_INFO
	.align		4
.L_45:
        /*0048*/ 	.byte	0x04, 0x17
        /*004a*/ 	.short	(.L_47 - .L_46)
.L_46:
        /*004c*/ 	.word	0x00000000
        /*0050*/ 	.short	0x0000
        /*0052*/ 	.short	0x0000
        /*0054*/ 	.byte	0x00, 0xf5, 0x21, 0x00


	//----- nvinfo : EIATTR_SPARSE_MMA_MASK
	.align		4
.L_47:
        /*0058*/ 	.byte	0x03, 0x50
        /*005a*/ 	.short	0x0000


	//----- nvinfo : EIATTR_MAXREG_COUNT
	.align		4
        /*005c*/ 	.byte	0x03, 0x1b
        /*005e*/ 	.short	0x00ff


	//----- nvinfo : EIATTR_MERCURY_ISA_VERSION
	.align		4
        /*0060*/ 	.byte	0x03, 0x5f
        /*0062*/ 	.short	0x0101


	//----- nvinfo : EIATTR_INT_WARP_WIDE_INSTR_OFFSETS
	.align		4
        /*0064*/ 	.byte	0x04, 0x31
        /*0066*/ 	.short	(.L_49 - .L_48)


	//   ....[0]....
.L_48:
        /*0068*/ 	.word	0x00000e60


	//   ....[1]....
        /*006c*/ 	.word	0x00000ef0


	//----- nvinfo : EIATTR_VRC_CTA_INIT_COUNT
	.align		4
.L_49:
        /*0070*/ 	.byte	0x02, 0x4a
	.zero		1
	.zero		1


	//----- nvinfo : EIATTR_EXIT_INSTR_OFFSETS
	.align		4
        /*0074*/ 	.byte	0x04, 0x1c
        /*0076*/ 	.short	(.L_51 - .L_50)


	//   ....[0]....
.L_50:
        /*0078*/ 	.word	0x00000070


	//   ....[1]....
        /*007c*/ 	.word	0x00000910


	//   ....[2]....
        /*0080*/ 	.word	0x00000e40


	//   ....[3]....
        /*0084*/ 	.word	0x00000f20


	//----- nvinfo : EIATTR_CRS_STACK_SIZE
	.align		4
.L_51:
        /*0088*/ 	.byte	0x04, 0x1e
        /*008a*/ 	.short	(.L_53 - .L_52)
.L_52:
        /*008c*/ 	.word	0x00000000


	//----- nvinfo : EIATTR_CBANK_PARAM_SIZE
	.align		4
.L_53:
        /*0090*/ 	.byte	0x03, 0x19
        /*0092*/ 	.short	0x0020


	//----- nvinfo : EIATTR_PARAM_CBANK
	.align		4
        /*0094*/ 	.byte	0x04, 0x0a
        /*0096*/ 	.short	(.L_55 - .L_54)
	.align		4
.L_54:
        /*0098*/ 	.word	index@(.nv.constant0._Z10dla_kernelPiiiiy)
        /*009c*/ 	.short	0x0380
        /*009e*/ 	.short	0x0020


	//----- nvinfo : EIATTR_SW_WAR
	.align		4
.L_55:
        /*00a0*/ 	.byte	0x04, 0x36
        /*00a2*/ 	.short	(.L_57 - .L_56)
.L_56:
        /*00a4*/ 	.word	0x00000008
.L_57:


//--------------------- .nv.callgraph             --------------------------
	.section	.nv.callgraph,"",@"SHT_CUDA_CALLGRAPH"
	.align	4
	.sectionentsize	8
	.align		4
        /*0000*/ 	.word	0x00000000
	.align		4
        /*0004*/ 	.word	0xffffffff
	.align		4
        /*0008*/ 	.word	0x00000000
	.align		4
        /*000c*/ 	.word	0xfffffffe
	.align		4
        /*0010*/ 	.word	0x00000000
	.align		4
        /*0014*/ 	.word	0xfffffffd
	.align		4
        /*0018*/ 	.word	0x00000000
	.align		4
        /*001c*/ 	.word	0xfffffffc


//--------------------- .nv.constant4             --------------------------
	.section	.nv.constant4,"a",@progbits
	.align	8
	.align		8
.nv.constant4:
        /*0000*/ 	.dword	d_stick_counter
	.align		8
        /*0008*/ 	.dword	d_next_id


//--------------------- .text._Z11dla_kernel2Piiiiy --------------------------
	.section	.text._Z11dla_kernel2Piiiiy,"ax",@progbits
	.align	128
        .global         _Z11dla_kernel2Piiiiy
        .type           _Z11dla_kernel2Piiiiy,@function
        .size           _Z11dla_kernel2Piiiiy,(.L_x_34 - _Z11dla_kernel2Piiiiy)
        .other          _Z11dla_kernel2Piiiiy,@"STO_CUDA_ENTRY STV_DEFAULT"
_Z11dla_kernel2Piiiiy:
.text._Z11dla_kernel2Piiiiy:
[----:B------:R-:W-:Y:S01]  /*0000*/  LDC R1, c[0x0][0x37c] ;  /* 0x0000df00ff017b82 */ /* 0x000fe20000000800 */
[----:B------:R-:W0:Y:S01]  /*0010*/  S2R R7, SR_LANEID ;  /* 0x0000000000077919 */ /* 0x000e220000000000 */
[----:B------:R-:W-:-:S06]  /*0020*/  VOTEU.ANY UR4, UPT, PT ;  /* 0x0000000000047886 */ /* 0x000fcc00038e0100 */
[----:B------:R-:W1:Y:S01]  /*0030*/  LDC.64 R2, c[0x4][0x8] ;  /* 0x01000200ff027b82 */ /* 0x000e620000000a00 */
[----:B------:R-:W0:Y:S01]  /*0040*/  FLO.U32 R4, UR4 ;  /* 0x0000000400047d00 */ /* 0x000e2200080e0000 */
[----:B------:R-:W1:Y:S01]  /*0050*/  LDCU.64 UR6, c[0x0][0x358] ;  /* 0x00006b00ff0677ac */ /* 0x000e620008000a00 */
[----:B------:R-:W2:Y:S01]  /*0060*/  S2R R6, SR_LTMASK ;  /* 0x0000000000067919 */ /* 0x000ea20000003900 */
[----:B------:R-:W3:Y:S05]  /*0070*/  LDCU UR5, c[0x0][0x38c] ;  /* 0x00007180ff0577ac */ /* 0x000eea0008000800 */
[----:B------:R-:W1:Y:S01]  /*0080*/  POPC R5, UR4 ;  /* 0x0000000400057d09 */ /* 0x000e620008000000 */
[----:B0-----:R-:W-:-:S13]  /*0090*/  ISETP.EQ.U32.AND P0, PT, R4, R7, PT ;  /* 0x000000070400720c */ /* 0x001fda0003f02070 */
[----:B-1----:R-:W4:Y:S01]  /*00a0*/  @P0 ATOMG.E.ADD.STRONG.GPU PT, R5, desc[UR6][R2.64], R5 ;  /* 0x80000005020509a8 */ /* 0x002f2200081ef106 */
[----:B--2---:R-:W-:-:S04]  /*00b0*/  LOP3.LUT R8, R6, UR4, RZ, 0xc0, !PT ;  /* 0x0000000406087c12 */ /* 0x004fc8000f8ec0ff */
[----:B------:R-:W0:Y:S01]  /*00c0*/  POPC R9, R8 ;  /* 0x0000000800097309 */ /* 0x000e220000000000 */
[----:B----4-:R-:W0:Y:S02]  /*00d0*/  SHFL.IDX PT, R0, R5, R4, 0x1f ;  /* 0x00001f0405007589 */ /* 0x010e2400000e0000 */
[----:B0-----:R-:W-:-:S05]  /*00e0*/  IMAD.IADD R0, R0, 0x1, R9 ;  /* 0x0000000100007824 */ /* 0x001fca00078e0209 */
[----:B---3--:R-:W-:-:S13]  /*00f0*/  ISETP.GE.AND P0, PT, R0, UR5, PT ;  /* 0x0000000500007c0c */ /* 0x008fda000bf06270 */
[----:B------:R-:W-:Y:S05]  /*0100*/  @P0 EXIT ;  /* 0x000000000000094d */ /* 0x000fea0003800000 */
[----:B------:R-:W0:Y:S02]  /*0110*/  LDCU UR4, c[0x0][0x390] ;  /* 0x00007200ff0477ac */ /* 0x000e240008000800 */
[----:B0-----:R-:W-:-:S09]  /*0120*/  UISETP.GT.AND UP0, UPT, UR4, URZ, UPT ;  /* 0x000000ff0400728c */ /* 0x001fd2000bf04270 */
[----:B------:R-:W-:Y:S05]  /*0130*/  BRA.U UP0, `(.L_x_0) ;  /* 0x0000000100347547 */ /* 0x000fea000b800000 */
.L_x_1:
[----:B------:R-:W-:Y:S05]  /*0140*/  YIELD ;  /* 0x0000000000007946 */ /* 0x000fea0003800000 */
[----:B------:R-:W-:Y:S02]  /*0150*/  VOTEU.ANY UR4, UPT, PT ;  /* 0x0000000000047886 */ /* 0x000fe400038e0100 */
[----:B------:R-:W0:Y:S08]  /*0160*/  FLO.U32 R4, UR4 ;  /* 0x0000000400047d00 */ /* 0x000e3000080e0000 */
[----:B------:R-:W1:Y:S01]  /*0170*/  POPC R5, UR4 ;  /* 0x0000000400057d09 */ /* 0x000e620008000000 */
[----:B0-----:R-:W-:-:S13]  /*0180*/  ISETP.EQ.U32.AND P0, PT, R4, R7, PT ;  /* 0x000000070400720c */ /* 0x001fda0003f02070 */
[----:B-1----:R-:W2:Y:S01]  /*0190*/  @P0 ATOMG.E.ADD.STRONG.GPU PT, R5, desc[UR6][R2.64], R5 ;  /* 0x80000005020509a8 */ /* 0x002ea200081ef106 */
[----:B------:R-:W-:-:S04]  /*01a0*/  LOP3.LUT R8, R6, UR4, RZ, 0xc0, !PT ;  /* 0x0000000406087c12 */ /* 0x000fc8000f8ec0ff */
[----:B------:R-:W0:Y:S01]  /*01b0*/  POPC R9, R8 ;  /* 0x0000000800097309 */ /* 0x000e220000000000 */
[----:B--2---:R-:W0:Y:S02]  /*01c0*/  SHFL.IDX PT, R0, R5, R4, 0x1f ;  /* 0x00001f0405007589 */ /* 0x004e2400000e0000 */
[----:B0-----:R-:W-:-:S05]  /*01d0*/  IMAD.IADD R0, R0, 0x1, R9 ;  /* 0x0000000100007824 */ /* 0x001fca00078e0209 */
[----:B------:R-:W-:-:S13]  /*01e0*/  ISETP.GE.AND P0, PT, R0, UR5, PT ;  /* 0x0000000500007c0c */ /* 0x000fda000bf06270 */
[----:B------:R-:W-:Y:S05]  /*01f0*/  @!P0 BRA `(.L_x_1) ;  /* 0xfffffffc00d08947 */ /* 0x000fea000383ffff */
[----:B------:R-:W-:Y:S05]  /*0200*/  EXIT ;  /* 0x000000000000794d */ /* 0x000fea0003800000 */
.L_x_0:
[----:B------:R-:W0:Y:S01]  /*0210*/  LDCU UR4, c[0x0][0x388] ;  /* 0x00007100ff0477ac */ /* 0x000e220008000800 */
[----:B------:R-:W1:Y:S01]  /*0220*/  LDCU UR11, c[0x0][0x388] ;  /* 0x00007100ff0b77ac */ /* 0x000e620008000800 */
[----:B------:R-:W2:Y:S01]  /*0230*/  LDCU UR10, c[0x0][0x390] ;  /* 0x00007200ff0a77ac */ /* 0x000ea20008000800 */
[----:B------:R-:W3:Y:S01]  /*0240*/  LDCU.64 UR8, c[0x0][0x380] ;  /* 0x00007000ff0877ac */ /* 0x000ee20008000a00 */
[----:B0-----:R-:W-:-:S12]  /*0250*/  UIADD3 UR4, UPT, UPT, UR4, -0x1, URZ ;  /* 0xffffffff04047890 */ /* 0x001fd8000fffe0ff */
.L_x_17:
[----:B------:R-:W-:Y:S05]  /*0260*/  YIELD ;  /* 0x0000000000007946 */ /* 0x000fea0003800000 */
[----:B------:R-:W0:Y:S01]  /*0270*/  LDCU UR5, c[0x0][0x398] ;  /* 0x00007300ff0577ac */ /* 0x000e220008000800 */
[----:B------:R-:W-:Y:S01]  /*0280*/  IMAD.MOV.U32 R3, RZ, RZ, -0x61c88647 ;  /* 0x9e3779b9ff037424 */ /* 0x000fe200078e00ff */
[----:B------:R-:W-:Y:S03]  /*0290*/  BSSY.RECONVERGENT B0, `(.L_x_2) ;  /* 0x0000082000007945 */ /* 0x000fe60003800200 */
[----:B------:R-:W-:-:S05]  /*02a0*/  IMAD R0, R0, R3, -0x61c88647 ;  /* 0x9e3779b900007424 */ /* 0x000fca00078e0203 */
[C---:B0-----:R-:W-:Y:S02]  /*02b0*/  LOP3.LUT R2, R0.reuse, UR5, RZ, 0x3c, !PT ;  /* 0x0000000500027c12 */ /* 0x041fe4000f8e3cff */
[----:B------:R-:W-:Y:S02]  /*02c0*/  ISETP.NE.AND P0, PT, R0, UR5, PT ;  /* 0x0000000500007c0c */ /* 0x000fe4000bf05270 */
[----:B------:R-:W-:-:S04]  /*02d0*/  SHF.R.U32.HI R3, RZ, 0x10, R2 ;  /* 0x00000010ff037819 */ /* 0x000fc80000011602 */
[----:B------:R-:W-:-:S05]  /*02e0*/  LOP3.LUT R3, R3, UR5, R0, 0x96, !PT ;  /* 0x0000000503037c12 */ /* 0x000fca000f8e9600 */
[----:B------:R-:W-:-:S05]  /*02f0*/  IMAD R3, R3, -0x7a143595, RZ ;  /* 0x85ebca6b03037824 */ /* 0x000fca00078e02ff */
[----:B------:R-:W-:-:S04]  /*0300*/  SHF.R.U32.HI R2, RZ, 0xd, R3 ;  /* 0x0000000dff027819 */ /* 0x000fc80000011603 */
[----:B------:R-:W-:-:S05]  /*0310*/  LOP3.LUT R2, R2, R3, RZ, 0x3c, !PT ;  /* 0x0000000302027212 */ /* 0x000fca00078e3cff */
[----:B------:R-:W-:-:S05]  /*0320*/  IMAD R2, R2, -0x3d4d51cb, RZ ;  /* 0xc2b2ae3502027824 */ /* 0x000fca00078e02ff */
[----:B------:R-:W-:-:S04]  /*0330*/  SHF.R.U32.HI R3, RZ, 0x10, R2 ;  /* 0x00000010ff037819 */ /* 0x000fc80000011602 */
[----:B------:R-:W-:-:S04]  /*0340*/  LOP3.LUT R3, R3, R2, RZ, 0x3c, !PT ;  /* 0x0000000203037212 */ /* 0x000fc800078e3cff */
[----:B------:R-:W-:-:S05]  /*0350*/  SEL R3, R3, 0x1, P0 ;  /* 0x0000000103037807 */ /* 0x000fca0000000000 */
[----:B------:R-:W-:-:S05]  /*0360*/  IMAD.SHL.U32 R0, R3, 0x2000, RZ ;  /* 0x0000200003007824 */ /* 0x000fca00078e00ff */
[----:B------:R-:W-:-:S04]  /*0370*/  LOP3.LUT R0, R0, R3, RZ, 0x3c, !PT ;  /* 0x0000000300007212 */ /* 0x000fc800078e3cff */
[----:B------:R-:W-:-:S04]  /*0380*/  SHF.R.U32.HI R3, RZ, 0x11, R0 ;  /* 0x00000011ff037819 */ /* 0x000fc80000011600 */
[----:B------:R-:W-:-:S05]  /*0390*/  LOP3.LUT R3, R3, R0, RZ, 0x3c, !PT ;  /* 0x0000000003037212 */ /* 0x000fca00078e3cff */
[----:B------:R-:W-:-:S05]  /*03a0*/  IMAD.SHL.U32 R0, R3, 0x20, RZ ;  /* 0x0000002003007824 */ /* 0x000fca00078e00ff */
[----:B------:R-:W-:-:S04]  /*03b0*/  LOP3.LUT R5, R0, R3, RZ, 0x3c, !PT ;  /* 0x0000000300057212 */ /* 0x000fc800078e3cff */
[----:B------:R-:W-:-:S04]  /*03c0*/  SHF.R.U32.HI R0, RZ, 0x18, R5 ;  /* 0x00000018ff007819 */ /* 0x000fc80000011605 */
[----:B------:R-:W-:-:S04]  /*03d0*/  LOP3.LUT R0, R0, 0x3, RZ, 0xc0, !PT ;  /* 0x0000000300007812 */ /* 0x000fc800078ec0ff */
[----:B------:R-:W-:-:S13]  /*03e0*/  ISETP.GT.AND P0, PT, R0, 0x1, PT ;  /* 0x000000010000780c */ /* 0x000fda0003f04270 */
[----:B------:R-:W-:Y:S05]  /*03f0*/  @P0 BRA `(.L_x_3) ;  /* 0x0000000000d80947 */ /* 0x000fea0003800000 */
[----:B------:R-:W-:-:S13]  /*0400*/  ISETP.NE.AND P0, PT, R0, RZ, PT ;  /* 0x000000ff0000720c */ /* 0x000fda0003f05270 */
[----:B------:R-:W-:Y:S05]  /*0410*/  @!P0 BRA `(.L_x_4) ;  /* 0x0000000000688947 */ /* 0x000fea0003800000 */
[----:B------:R-:W0:Y:S01]  /*0420*/  LDCU UR5, c[0x0][0x388] ;  /* 0x00007100ff0577ac */ /* 0x000e220008000800 */
[----:B------:R-:W-:-:S05]  /*0430*/  IMAD.SHL.U32 R0, R5, 0x2000, RZ ;  /* 0x0000200005007824 */ /* 0x000fca00078e00ff */
[----:B------:R-:W-:-:S04]  /*0440*/  LOP3.LUT R0, R0, R5, RZ, 0x3c, !PT ;  /* 0x0000000500007212 */ /* 0x000fc800078e3cff */
[----:B------:R-:W-:-:S04]  /*0450*/  SHF.R.U32.HI R5, RZ, 0x11, R0 ;  /* 0x00000011ff057819 */ /* 0x000fc80000011600 */
[----:B------:R-:W-:Y:S01]  /*0460*/  LOP3.LUT R5, R5, R0, RZ, 0x3c, !PT ;  /* 0x0000000005057212 */ /* 0x000fe200078e3cff */
[----:B------:R-:W-:Y:S01]  /*0470*/  IMAD.U32 R0, RZ, RZ, UR4 ;  /* 0x00000004ff007e24 */ /* 0x000fe2000f8e00ff */
[----:B0-----:R-:W0:Y:S03]  /*0480*/  I2F.U32.RP R6, UR5 ;  /* 0x0000000500067d06 */ /* 0x001e260008209000 */
[----:B------:R-:W-:Y:S01]  /*0490*/  IMAD.SHL.U32 R4, R5, 0x20, RZ ;  /* 0x0000002005047824 */ /* 0x000fe200078e00ff */
[----:B------:R-:W-:-:S04]  /*04a0*/  ISETP.NE.U32.AND P1, PT, RZ, UR5, PT ;  /* 0x00000005ff007c0c */ /* 0x000fc8000bf25070 */
[----:B------:R-:W-:Y:S01]  /*04b0*/  LOP3.LUT R4, R4, R5, RZ, 0x3c, !PT ;  /* 0x0000000504047212 */ /* 0x000fe200078e3cff */
[----:B0-----:R-:W0:Y:S02]  /*04c0*/  MUFU.RCP R6, R6 ;  /* 0x0000000600067308 */ /* 0x001e240000001000 */
[----:B0-----:R-:W-:-:S06]  /*04d0*/  VIADD R2, R6, 0xffffffe ;  /* 0x0ffffffe06027836 */ /* 0x001fcc0000000000 */
[----:B------:R0:W4:Y:S02]  /*04e0*/  F2I.FTZ.U32.TRUNC.NTZ R3, R2 ;  /* 0x0000000200037305 */ /* 0x000124000021f000 */
[----:B0-----:R-:W-:Y:S02]  /*04f0*/  IMAD.MOV.U32 R2, RZ, RZ, RZ ;  /* 0x000000ffff027224 */ /* 0x001fe400078e00ff */
[----:B----4-:R-:W-:-:S04]  /*0500*/  IMAD.MOV R7, RZ, RZ, -R3 ;  /* 0x000000ffff077224 */ /* 0x010fc800078e0a03 */
[----:B------:R-:W-:-:S04]  /*0510*/  IMAD R7, R7, UR5, RZ ;  /* 0x0000000507077c24 */ /* 0x000fc8000f8e02ff */
[----:B------:R-:W-:-:S06]  /*0520*/  IMAD.HI.U32 R3, R3, R7, R2 ;  /* 0x0000000703037227 */ /* 0x000fcc00078e0002 */
[----:B------:R-:W-:-:S04]  /*0530*/  IMAD.HI.U32 R3, R3, R4, RZ ;  /* 0x0000000403037227 */ /* 0x000fc800078e00ff */
[----:B------:R-:W-:-:S04]  /*0540*/  IMAD.MOV R3, RZ, RZ, -R3 ;  /* 0x000000ffff037224 */ /* 0x000fc800078e0a03 */
[----:B------:R-:W-:-:S05]  /*0550*/  IMAD R5, R3, UR5, R4 ;  /* 0x0000000503057c24 */ /* 0x000fca000f8e0204 */
[----:B------:R-:W-:-:S13]  /*0560*/  ISETP.GE.U32.AND P0, PT, R5, UR5, PT ;  /* 0x0000000505007c0c */ /* 0x000fda000bf06070 */
[----:B------:R-:W-:-:S05]  /*0570*/  @P0 VIADD R5, R5, -UR5 ;  /* 0x8000000505050c36 */ /* 0x000fca0008000000 */
[----:B------:R-:W-:-:S13]  /*0580*/  ISETP.GE.U32.AND P0, PT, R5, UR5, PT ;  /* 0x0000000505007c0c */ /* 0x000fda000bf06070 */
[----:B------:R-:W-:Y:S01]  /*0590*/  @P0 VIADD R5, R5, -UR5 ;  /* 0x8000000505050c36 */ /* 0x000fe20008000000 */
[----:B------:R-:W-:Y:S01]  /*05a0*/  @!P1 LOP3.LUT R5, RZ, UR5, RZ, 0x33, !PT ;  /* 0x00000005ff059c12 */ /* 0x000fe2000f8e33ff */
[----:B------:R-:W-:Y:S06]  /*05b0*/  BRA `(.L_x_5) ;  /* 0x00000004003c7947 */ /* 0x000fec0003800000 */
.L_x_4:
[----:B------:R-:W0:Y:S01]  /*05c0*/  LDCU UR5, c[0x0][0x388] ;  /* 0x00007100ff0577ac */ /* 0x000e220008000800 */
[----:B------:R-:W-:-:S05]  /*05d0*/  IMAD.SHL.U32 R0, R5, 0x2000, RZ ;  /* 0x0000200005007824 */ /* 0x000fca00078e00ff */
[----:B------:R-:W-:-:S04]  /*05e0*/  LOP3.LUT R0, R0, R5, RZ, 0x3c, !PT ;  /* 0x0000000500007212 */ /* 0x000fc800078e3cff */
[----:B------:R-:W-:-:S04]  /*05f0*/  SHF.R.U32.HI R5, RZ, 0x11, R0 ;  /* 0x00000011ff057819 */ /* 0x000fc80000011600 */
[----:B------:R-:W-:Y:S01]  /*0600*/  LOP3.LUT R5, R5, R0, RZ, 0x3c, !PT ;  /* 0x0000000005057212 */ /* 0x000fe200078e3cff */
[----:B0-----:R-:W0:Y:S04]  /*0610*/  I2F.U32.RP R6, UR5 ;  /* 0x0000000500067d06 */ /* 0x001e280008209000 */
[----:B------:R-:W-:Y:S01]  /*0620*/  IMAD.SHL.U32 R4, R5, 0x20, RZ ;  /* 0x0000002005047824 */ /* 0x000fe200078e00ff */
[----:B------:R-:W-:-:S04]  /*0630*/  ISETP.NE.U32.AND P1, PT, RZ, UR5, PT ;  /* 0x00000005ff007c0c */ /* 0x000fc8000bf25070 */
[----:B------:R-:W-:Y:S01]  /*0640*/  LOP3.LUT R4, R4, R5, RZ, 0x3c, !PT ;  /* 0x0000000504047212 */ /* 0x000fe200078e3cff */
[----:B------:R-:W-:Y:S01]  /*0650*/  IMAD.MOV.U32 R5, RZ, RZ, RZ ;  /* 0x000000ffff057224 */ /* 0x000fe200078e00ff */
        /* <DEDUP_REMOVED lines=16> */
.L_x_3:
[----:B------:R-:W-:-:S13]  /*0760*/  ISETP.NE.AND P0, PT, R0, 0x2, PT ;  /* 0x000000020000780c */ /* 0x000fda0003f05270 */
[----:B------:R-:W-:Y:S05]  /*0770*/  @!P0 BRA `(.L_x_6) ;  /* 0x0000000000688947 */ /* 0x000fea0003800000 */
[----:B------:R-:W0:Y:S01]  /*0780*/  LDCU UR5, c[0x0][0x388] ;  /* 0x00007100ff0577ac */ /* 0x000e220008000800 */
[----:B------:R-:W-:-:S05]  /*0790*/  IMAD.SHL.U32 R0, R5, 0x2000, RZ ;  /* 0x0000200005007824 */ /* 0x000fca00078e00ff */
[----:B------:R-:W-:-:S04]  /*07a0*/  LOP3.LUT R0, R0, R5, RZ, 0x3c, !PT ;  /* 0x0000000500007212 */ /* 0x000fc800078e3cff */
[----:B------:R-:W-:-:S04]  /*07b0*/  SHF.R.U32.HI R5, RZ, 0x11, R0 ;  /* 0x00000011ff057819 */ /* 0x000fc80000011600 */
[----:B------:R-:W-:Y:S01]  /*07c0*/  LOP3.LUT R5, R5, R0, RZ, 0x3c, !PT ;  /* 0x0000000005057212 */ /* 0x000fe200078e3cff */
[----:B------:R-:W-:Y:S01]  /*07d0*/  IMAD.MOV.U32 R0, RZ, RZ, RZ ;  /* 0x000000ffff007224 */ /* 0x000fe200078e00ff */
        /* <DEDUP_REMOVED lines=20> */
.L_x_6:
        /* <DEDUP_REMOVED lines=9> */
[----:B------:R-:W-:Y:S01]  /*09b0*/  IMAD.U32 R5, RZ, RZ, UR4 ;  /* 0x00000004ff057e24 */ /* 0x000fe2000f8e00ff */
        /* <DEDUP_REMOVED lines=14> */
[----:B------:R-:W-:-:S07]  /*0aa0*/  @!P1 LOP3.LUT R0, RZ, UR5, RZ, 0x33, !PT ;  /* 0x00000005ff009c12 */ /* 0x000fce000f8e33ff */
.L_x_5:
[----:B-123--:R-:W-:Y:S05]  /*0ab0*/  BSYNC.RECONVERGENT B0 ;  /* 0x0000000000007941 */ /* 0x00efea0003800200 */
.L_x_2:
[----:B------:R-:W0:Y:S01]  /*0ac0*/  LDC.64 R2, c[0x0][0x380] ;  /* 0x0000e000ff027b82 */ /* 0x000e220000000a00 */
[----:B------:R-:W-:Y:S01]  /*0ad0*/  BSSY B0, `(.L_x_7) ;  /* 0x0000056000007945 */ /* 0x000fe20003800000 */
[----:B------:R-:W-:-:S07]  /*0ae0*/  IMAD.MOV.U32 R10, RZ, RZ, RZ ;  /* 0x000000ffff0a7224 */ /* 0x000fce00078e00ff */
.L_x_15:
[----:B------:R-:W-:Y:S01]  /*0af0*/  ISETP.GE.AND P0, PT, R5, 0x1, PT ;  /* 0x000000010500780c */ /* 0x000fe20003f06270 */
[----:B------:R-:W-:Y:S05]  /*0b00*/  YIELD ;  /* 0x0000000000007946 */ /* 0x000fea0003800000 */
[----:B------:R-:W-:Y:S07]  /*0b10*/  BSSY.RELIABLE B1, `(.L_x_8) ;  /* 0x000002b000017945 */ /* 0x000fee0003800100 */
[----:B------:R-:W-:Y:S05]  /*0b20*/  @!P0 BRA `(.L_x_9) ;  /* 0x00000000001c8947 */ /* 0x000fea0003800000 */
[----:B------:R-:W-:Y:S02]  /*0b30*/  VIADD R6, R5, 0xffffffff ;  /* 0xffffffff05067836 */ /* 0x000fe40000000000 */
[----:B------:R-:W-:-:S04]  /*0b40*/  IMAD.U32 R7, RZ, RZ, UR11 ;  /* 0x0000000bff077e24 */ /* 0x000fc8000f8e00ff */
[----:B------:R-:W-:-:S04]  /*0b50*/  IMAD R9, R6, R7, R0 ;  /* 0x0000000706097224 */ /* 0x000fc800078e0200 */
[----:B0-----:R-:W-:-:S06]  /*0b60*/  IMAD.WIDE R8, R9, 0x4, R2 ;  /* 0x0000000409087825 */ /* 0x001fcc00078e0202 */
[----:B------:R-:W2:Y:S02]  /*0b70*/  LDG.E R8, desc[UR6][R8.64] ;  /* 0x0000000608087981 */ /* 0x000ea4000c1e1900 */
[----:B--2---:R-:W-:-:S13]  /*0b80*/  ISETP.NE.AND P0, PT, R8, RZ, PT ;  /* 0x000000ff0800720c */ /* 0x004fda0003f05270 */
[----:B------:R-:W-:Y:S05]  /*0b90*/  @P0 BRA `(.L_x_10) ;  /* 0x0000000000680947 */ /* 0x000fea0003800000 */
.L_x_9:
[----:B------:R-:W-:Y:S02]  /*0ba0*/  VIADD R6, R5, 0x1 ;  /* 0x0000000105067836 */ /* 0x000fe40000000000 */
[----:B------:R-:W-:-:S05]  /*0bb0*/  IMAD.U32 R7, RZ, RZ, UR11 ;  /* 0x0000000bff077e24 */ /* 0x000fca000f8e00ff */
[----:B------:R-:W-:-:S13]  /*0bc0*/  ISETP.GE.AND P0, PT, R6, R7, PT ;  /* 0x000000070600720c */ /* 0x000fda0003f06270 */
[----:B------:R-:W-:Y:S05]  /*0bd0*/  @P0 BRA `(.L_x_11) ;  /* 0x0000000000140947 */ /* 0x000fea0003800000 */
[----:B------:R-:W-:-:S04]  /*0be0*/  IMAD R9, R6, R7, R0 ;  /* 0x0000000706097224 */ /* 0x000fc800078e0200 */
[----:B0-----:R-:W-:-:S06]  /*0bf0*/  IMAD.WIDE R8, R9, 0x4, R2 ;  /* 0x0000000409087825 */ /* 0x001fcc00078e0202 */
[----:B------:R-:W2:Y:S02]  /*0c00*/  LDG.E R8, desc[UR6][R8.64] ;  /* 0x0000000608087981 */ /* 0x000ea4000c1e1900 */
[----:B--2---:R-:W-:-:S13]  /*0c10*/  ISETP.NE.AND P0, PT, R8, RZ, PT ;  /* 0x000000ff0800720c */ /* 0x004fda0003f05270 */
[----:B------:R-:W-:Y:S05]  /*0c20*/  @P0 BRA `(.L_x_10) ;  /* 0x0000000000440947 */ /* 0x000fea0003800000 */
.L_x_11:
[----:B------:R-:W-:Y:S01]  /*0c30*/  IMAD R9, R5, R7, RZ ;  /* 0x0000000705097224 */ /* 0x000fe200078e02ff */
[----:B------:R-:W-:-:S04]  /*0c40*/  SHF.R.S32.HI R6, RZ, 0x1f, R0 ;  /* 0x0000001fff067819 */ /* 0x000fc80000011400 */
[----:B------:R-:W-:-:S04]  /*0c50*/  IADD3 R11, P0, PT, R9, R0, RZ ;  /* 0x00000000090b7210 */ /* 0x000fc80007f1e0ff */
[----:B------:R-:W-:Y:S02]  /*0c60*/  LEA.HI.X.SX32 R6, R9, R6, 0x1, P0 ;  /* 0x0000000609067211 */ /* 0x000fe400000f0eff */
[----:B------:R-:W-:Y:S02]  /*0c70*/  ISETP.GE.AND P0, PT, R0, 0x1, PT ;  /* 0x000000010000780c */ /* 0x000fe40003f06270 */
[----:B------:R-:W-:-:S04]  /*0c80*/  LEA R8, P1, R11, UR8, 0x2 ;  /* 0x000000080b087c11 */ /* 0x000fc8000f8210ff */
[----:B------:R-:W-:-:S07]  /*0c90*/  LEA.HI.X R9, R11, UR9, R6, 0x2, P1 ;  /* 0x000000090b097c11 */ /* 0x000fce00088f1406 */
[----:B------:R-:W-:Y:S05]  /*0ca0*/  @!P0 BRA `(.L_x_12) ;  /* 0x00000000000c8947 */ /* 0x000fea0003800000 */
[----:B------:R-:W2:Y:S02]  /*0cb0*/  LDG.E R6, desc[UR6][R8.64+-0x4] ;  /* 0xfffffc0608067981 */ /* 0x000ea4000c1e1900 */
[----:B--2---:R-:W-:-:S13]  /*0cc0*/  ISETP.NE.AND P0, PT, R6, RZ, PT ;  /* 0x000000ff0600720c */ /* 0x004fda0003f05270 */
[----:B------:R-:W-:Y:S05]  /*0cd0*/  @P0 BRA `(.L_x_10) ;  /* 0x0000000000180947 */ /* 0x000fea0003800000 */
.L_x_12:
[----:B------:R-:W-:-:S05]  /*0ce0*/  VIADD R6, R0, 0x1 ;  /* 0x0000000100067836 */ /* 0x000fca0000000000 */
[----:B------:R-:W-:-:S13]  /*0cf0*/  ISETP.GE.AND P0, PT, R6, R7, PT ;  /* 0x000000070600720c */ /* 0x000fda0003f06270 */
[----:B------:R-:W-:Y:S05]  /*0d00*/  @P0 BRA `(.L_x_13) ;  /* 0x00000000002c0947 */ /* 0x000fea0003800000 */
[----:B------:R-:W2:Y:S02]  /*0d10*/  LDG.E R8, desc[UR6][R8.64+0x4] ;  /* 0x0000040608087981 */ /* 0x000ea4000c1e1900 */
[----:B--2---:R-:W-:-:S13]  /*0d20*/  ISETP.NE.AND P0, PT, R8, RZ, PT ;  /* 0x000000ff0800720c */ /* 0x004fda0003f05270 */
[----:B------:R-:W-:Y:S05]  /*0d30*/  @!P0 BRA `(.L_x_13) ;  /* 0x0000000000208947 */ /* 0x000fea0003800000 */
.L_x_10:
[----:B------:R-:W-:Y:S02]  /*0d40*/  IMAD R9, R5, R7, R0 ;  /* 0x0000000705097224 */ /* 0x000fe400078e0200 */
[----:B------:R-:W-:Y:S02]  /*0d50*/  IMAD.MOV.U32 R13, RZ, RZ, 0x1 ;  /* 0x00000001ff0d7424 */ /* 0x000fe400078e00ff */
[----:B------:R-:W-:Y:S02]  /*0d60*/  IMAD.MOV.U32 R12, RZ, RZ, RZ ;  /* 0x000000ffff0c7224 */ /* 0x000fe400078e00ff */
[----:B0-----:R-:W-:-:S05]  /*0d70*/  IMAD.WIDE R8, R9, 0x4, R2 ;  /* 0x0000000409087825 */ /* 0x001fca00078e0202 */
[----:B------:R-:W2:Y:S02]  /*0d80*/  ATOMG.E.CAS.STRONG.GPU PT, R6, [R8], R12, R13 ;  /* 0x0000000c080673a9 */ /* 0x000ea400001ee10d */
[----:B--2---:R-:W-:-:S13]  /*0d90*/  ISETP.NE.AND P0, PT, R6, RZ, PT ;  /* 0x000000ff0600720c */ /* 0x004fda0003f05270 */
[----:B------:R-:W-:Y:S05]  /*0da0*/  @!P0 BREAK.RELIABLE B1 ;  /* 0x0000000000018942 */ /* 0x000fea0003800100 */
[----:B------:R-:W-:Y:S05]  /*0db0*/  @!P0 BRA `(.L_x_14) ;  /* 0x0000000000688947 */ /* 0x000fea0003800000 */
.L_x_13:
[----:B------:R-:W-:Y:S05]  /*0dc0*/  BSYNC.RELIABLE B1 ;  /* 0x0000000000017941 */ /* 0x000fea0003800100 */
.L_x_8:
[----:B------:R-:W-:Y:S02]  /*0dd0*/  IMAD.SHL.U32 R9, R4, 0x2000, RZ ;  /* 0x0000200004097824 */ /* 0x000fe400078e00ff */
[----:B------:R-:W-:Y:S02]  /*0de0*/  VIADD R8, R5, 0x1 ;  /* 0x0000000105087836 */ /* 0x000fe40000000000 */
[----:B------:R-:W-:Y:S01]  /*0df0*/  VIADD R10, R10, 0x1 ;  /* 0x000000010a0a7836 */ /* 0x000fe20000000000 */
[----:B------:R-:W-:-:S04]  /*0e00*/  LOP3.LUT R9, R9, R4, RZ, 0x3c, !PT ;  /* 0x0000000409097212 */ /* 0x000fc800078e3cff */
[----:B------:R-:W-:-:S04]  /*0e10*/  SHF.R.U32.HI R4, RZ, 0x11, R9 ;  /* 0x00000011ff047819 */ /* 0x000fc80000011609 */
[----:B------:R-:W-:-:S05]  /*0e20*/  LOP3.LUT R4, R4, R9, RZ, 0x3c, !PT ;  /* 0x0000000904047212 */ /* 0x000fca00078e3cff */
[----:B------:R-:W-:-:S05]  /*0e30*/  IMAD.SHL.U32 R9, R4, 0x20, RZ ;  /* 0x0000002004097824 */ /* 0x000fca00078e00ff */
[----:B------:R-:W-:-:S04]  /*0e40*/  LOP3.LUT R4, R9, R4, RZ, 0x3c, !PT ;  /* 0x0000000409047212 */ /* 0x000fc800078e3cff */
[----:B------:R-:W-:-:S04]  /*0e50*/  SHF.R.U32.HI R6, RZ, 0x18, R4 ;  /* 0x00000018ff067819 */ /* 0x000fc80000011604 */
[----:B------:R-:W-:-:S04]  /*0e60*/  LOP3.LUT P2, R6, R6, 0x3, RZ, 0xc0, !PT ;  /* 0x0000000306067812 */ /* 0x000fc8000784c0ff */
[C---:B------:R-:W-:Y:S02]  /*0e70*/  ISETP.NE.AND P0, PT, R6.reuse, 0x2, PT ;  /* 0x000000020600780c */ /* 0x040fe40003f05270 */
[C---:B------:R-:W-:Y:S02]  /*0e80*/  ISETP.NE.AND P1, PT, R6.reuse, 0x3, PT ;  /* 0x000000030600780c */ /* 0x040fe40003f25270 */
[----:B------:R-:W-:Y:S01]  /*0e90*/  ISETP.NE.AND P3, PT, R6, 0x1, PT ;  /* 0x000000010600780c */ /* 0x000fe20003f65270 */
[----:B------:R-:W-:-:S04]  /*0ea0*/  VIADD R6, R0, 0x1 ;  /* 0x0000000100067836 */ /* 0x000fc80000000000 */
[----:B------:R-:W-:-:S04]  /*0eb0*/  @P2 IMAD.MOV R8, RZ, RZ, R5 ;  /* 0x000000ffff082224 */ /* 0x000fc800078e0205 */
[----:B------:R-:W-:Y:S01]  /*0ec0*/  @P0 IMAD.MOV R6, RZ, RZ, R0 ;  /* 0x000000ffff060224 */ /* 0x000fe200078e0200 */
[----:B------:R-:W-:Y:S01]  /*0ed0*/  ISETP.GE.AND P0, PT, R10, UR10, PT ;  /* 0x0000000a0a007c0c */ /* 0x000fe2000bf06270 */
[----:B------:R-:W-:Y:S02]  /*0ee0*/  VIADD R5, R8, 0xffffffff ;  /* 0xffffffff08057836 */ /* 0x000fe40000000000 */
[----:B------:R-:W-:Y:S02]  /*0ef0*/  VIADD R0, R6, 0xffffffff ;  /* 0xffffffff06007836 */ /* 0x000fe40000000000 */
[----:B------:R-:W-:Y:S02]  /*0f00*/  @P3 IMAD.MOV R5, RZ, RZ, R8 ;  /* 0x000000ffff053224 */ /* 0x000fe400078e0208 */
[----:B------:R-:W-:-:S05]  /*0f10*/  @P1 IMAD.MOV R0, RZ, RZ, R6 ;  /* 0x000000ffff001224 */ /* 0x000fca00078e0206 */
[----:B------:R-:W-:-:S04]  /*0f20*/  VIMNMX.U32 R6, PT, PT, R0, R5, !PT ;  /* 0x0000000500067248 */ /* 0x000fc80007fe0000 */
[----:B------:R-:W-:-:S13]  /*0f30*/  ISETP.LT.U32.AND P1, PT, R6, R7, PT ;  /* 0x000000070600720c */ /* 0x000fda0003f21070 */
[----:B------:R-:W-:Y:S05]  /*0f40*/  @!P0 BRA P1, `(.L_x_15) ;  /* 0xfffffff800e88947 */ /* 0x000fea000083ffff */
[----:B------:R-:W-:Y:S05]  /*0f50*/  BRA `(.L_x_16) ;  /* 0x0000000000347947 */ /* 0x000fea0003800000 */
.L_x_14:
[----:B------:R-:W0:Y:S01]  /*0f60*/  S2R R5, SR_LANEID ;  /* 0x0000000000057919 */ /* 0x000e220000000000 */
[----:B------:R-:W-:Y:S01]  /*0f70*/  VOTEU.ANY UR5, UPT, PT ;  /* 0x0000000000057886 */ /* 0x000fe200038e0100 */
[----:B------:R-:W1:Y:S01]  /*0f80*/  LDC.64 R2, c[0x4][RZ] ;  /* 0x01000000ff027b82 */ /* 0x000e620000000a00 */
[----:B------:R-:W0:Y:S08]  /*0f90*/  FLO.U32 R0, UR5 ;  /* 0x0000000500007d00 */ /* 0x000e3000080e0000 */
[----:B------:R-:W1:Y:S01]  /*0fa0*/  POPC R7, UR5 ;  /* 0x0000000500077d09 */ /* 0x000e620008000000 */
[----:B0-----:R-:W-:-:S13]  /*0fb0*/  ISETP.EQ.U32.AND P0, PT, R0, R5, PT ;  /* 0x000000050000720c */ /* 0x001fda0003f02070 */
[----:B-1----:R-:W2:Y:S01]  /*0fc0*/  @P0 ATOMG.E.ADD.STRONG.GPU PT, R3, desc[UR6][R2.64], R7 ;  /* 0x80000007020309a8 */ /* 0x002ea200081ef106 */
[----:B------:R-:W0:Y:S02]  /*0fd0*/  S2R R4, SR_LTMASK ;  /* 0x0000000000047919 */ /* 0x000e240000003900 */
[----:B0-----:R-:W-:-:S06]  /*0fe0*/  LOP3.LUT R4, R4, UR5, RZ, 0xc0, !PT ;  /* 0x0000000504047c12 */ /* 0x001fcc000f8ec0ff */
[----:B------:R-:W0:Y:S01]  /*0ff0*/  POPC R4, R4 ;  /* 0x0000000400047309 */ /* 0x000e220000000000 */
[----:B--2---:R-:W0:Y:S02]  /*1000*/  SHFL.IDX PT, R5, R3, R0, 0x1f ;  /* 0x00001f0003057589 */ /* 0x004e2400000e0000 */
[----:B0-----:R-:W-:-:S05]  /*1010*/  IADD3 R5, PT, PT, R5, 0x1, R4 ;  /* 0x0000000105057810 */ /* 0x001fca0007ffe004 */
[----:B------:R0:W-:Y:S02]  /*1020*/  STG.E desc[UR6][R8.64], R5 ;  /* 0x0000000508007986 */ /* 0x0001e4000c101906 */
.L_x_16:
[----:B------:R-:W-:Y:S05]  /*1030*/  BSYNC B0 ;  /* 0x0000000000007941 */ /* 0x000fea0003800000 */
.L_x_7:
[----:B------:R-:W1:Y:S01]  /*1040*/  S2R R7, SR_LANEID ;  /* 0x0000000000077919 */ /* 0x000e620000000000 */
[----:B------:R-:W-:Y:S01]  /*1050*/  VOTEU.ANY UR5, UPT, PT ;  /* 0x0000000000057886 */ /* 0x000fe200038e0100 */
[----:B0-----:R-:W0:Y:S01]  /*1060*/  LDC.64 R2, c[0x4][0x8] ;  /* 0x01000200ff027b82 */ /* 0x001e220000000a00 */
[----:B------:R-:W1:Y:S08]  /*1070*/  FLO.U32 R4, UR5 ;  /* 0x0000000500047d00 */ /* 0x000e7000080e0000 */
[----:B------:R-:W0:Y:S01]  /*1080*/  POPC R5, UR5 ;  /* 0x0000000500057d09 */ /* 0x000e220008000000 */
[----:B-1----:R-:W-:-:S13]  /*1090*/  ISETP.EQ.U32.AND P0, PT, R4, R7, PT ;  /* 0x000000070400720c */ /* 0x002fda0003f02070 */
[----:B0-----:R-:W2:Y:S01]  /*10a0*/  @P0 ATOMG.E.ADD.STRONG.GPU PT, R3, desc[UR6][R2.64], R5 ;  /* 0x80000005020309a8 */ /* 0x001ea200081ef106 */
[----:B------:R-:W0:Y:S02]  /*10b0*/  S2R R6, SR_LTMASK ;  /* 0x0000000000067919 */ /* 0x000e240000003900 */
[----:B0-----:R-:W-:Y:S01]  /*10c0*/  LOP3.LUT R6, R6, UR5, RZ, 0xc0, !PT ;  /* 0x0000000506067c12 */ /* 0x001fe2000f8ec0ff */
[----:B------:R-:W0:Y:S03]  /*10d0*/  LDCU UR5, c[0x0][0x38c] ;  /* 0x00007180ff0577ac */ /* 0x000e260008000800 */
[----:B------:R-:W1:Y:S01]  /*10e0*/  POPC R7, R6 ;  /* 0x0000000600077309 */ /* 0x000e620000000000 */
[----:B--2---:R-:W1:Y:S02]  /*10f0*/  SHFL.IDX PT, R0, R3, R4, 0x1f ;  /* 0x00001f0403007589 */ /* 0x004e6400000e0000 */
[----:B-1----:R-:W-:-:S05]  /*1100*/  IMAD.IADD R0, R0, 0x1, R7 ;  /* 0x0000000100007824 */ /* 0x002fca00078e0207 */
[----:B0-----:R-:W-:-:S13]  /*1110*/  ISETP.GE.AND P0, PT, R0, UR5, PT ;  /* 0x0000000500007c0c */ /* 0x001fda000bf06270 */
[----:B------:R-:W-:Y:S05]  /*1120*/  @!P0 BRA `(.L_x_17) ;  /* 0xfffffff0004c8947 */ /* 0x000fea000383ffff */
[----:B------:R-:W-:Y:S05]  /*1130*/  EXIT ;  /* 0x000000000000794d */ /* 0x000fea0003800000 */
.L_x_18:
[----:B------:R-:W-:-:S00]  /*1140*/  BRA `(.L_x_18) ;  /* 0xfffffffc00fc7947 */ /* 0x000fc0000383ffff */
[----:B------:R-:W-:-:S00]  /*1150*/  NOP ;  /* 0x0000000000007918 */ /* 0x000fc00000000000 */
        /* <DEDUP_REMOVED lines=10> */
.L_x_34:


//--------------------- .text._Z10dla_kernelPiiiiy --------------------------
	.section	.text._Z10dla_kernelPiiiiy,"ax",@progbits
	.align	128
        .global         _Z10dla_kernelPiiiiy
        .type           _Z10dla_kernelPiiiiy,@function
        .size           _Z10dla_kernelPiiiiy,(.L_x_35 - _Z10dla_kernelPiiiiy)
        .other          _Z10dla_kernelPiiiiy,@"STO_CUDA_ENTRY STV_DEFAULT"
_Z10dla_kernelPiiiiy:
.text._Z10dla_kernelPiiiiy:
[----:B------:R-:W-:Y:S01]  /*0000*/  LDC R1, c[0x0][0x37c] ;  /* 0x0000df00ff017b82 */ /* 0x000fe20000000800 */
[----:B------:R-:W0:Y:S07]  /*0010*/  S2R R3, SR_TID.X ;  /* 0x0000000000037919 */ /* 0x000e2e0000002100 */
[----:B------:R-:W0:Y:S01]  /*0020*/  S2UR UR4, SR_CTAID.X ;  /* 0x00000000000479c3 */ /* 0x000e220000002500 */
[----:B------:R-:W1:Y:S07]  /*0030*/  LDCU UR5, c[0x0][0x38c] ;  /* 0x00007180ff0577ac */ /* 0x000e6e0008000800 */
[----:B------:R-:W0:Y:S02]  /*0040*/  LDC R0, c[0x0][0x360] ;  /* 0x0000d800ff007b82 */ /* 0x000e240000000800 */
[----:B0-----:R-:W-:-:S05]  /*0050*/  IMAD R0, R0, UR4, R3 ;  /* 0x0000000400007c24 */ /* 0x001fca000f8e0203 */
[----:B-1----:R-:W-:-:S13]  /*0060*/  ISETP.GE.AND P0, PT, R0, UR5, PT ;  /* 0x0000000500007c0c */ /* 0x002fda000bf06270 */
[----:B------:R-:W-:Y:S05]  /*0070*/  @P0 EXIT ;  /* 0x000000000000094d */ /* 0x000fea0003800000 */
        /* <DEDUP_REMOVED lines=32> */
[----:B0-----:R-:W0:Y:S04]  /*0280*/  I2F.U32.RP R4, UR5 ;  /* 0x0000000500047d06 */ /* 0x001e280008209000 */
[----:B------:R-:W-:Y:S01]  /*0290*/  IMAD.SHL.U32 R5, R0, 0x20, RZ ;  /* 0x0000002000057824 */ /* 0x000fe200078e00ff */
[----:B------:R-:W-:Y:S01]  /*02a0*/  ISETP.NE.U32.AND P1, PT, RZ, UR5, PT ;  /* 0x00000005ff007c0c */ /* 0x000fe2000bf25070 */
[----:B------:R-:W-:-:S03]  /*02b0*/  UIADD3 UR4, UPT, UPT, UR5, -0x1, URZ ;  /* 0xffffffff05047890 */ /* 0x000fc6000fffe0ff */
[----:B------:R-:W-:-:S03]  /*02c0*/  LOP3.LUT R6, R5, R0, RZ, 0x3c, !PT ;  /* 0x0000000005067212 */ /* 0x000fc600078e3cff */
[----:B------:R-:W-:Y:S01]  /*02d0*/  IMAD.U32 R0, RZ, RZ, UR4 ;  /* 0x00000004ff007e24 */ /* 0x000fe2000f8e00ff */
[----:B0-----:R-:W0:Y:S02]  /*02e0*/  MUFU.RCP R4, R4 ;  /* 0x0000000400047308 */ /* 0x001e240000001000 */
[----:B0-----:R-:W-:-:S06]  /*02f0*/  VIADD R2, R4, 0xffffffe ;  /* 0x0ffffffe04027836 */ /* 0x001fcc0000000000 */
[----:B------:R0:W1:Y:S02]  /*0300*/  F2I.FTZ.U32.TRUNC.NTZ R3, R2 ;  /* 0x0000000200037305 */ /* 0x000064000021f000 */
[----:B0-----:R-:W-:Y:S02]  /*0310*/  IMAD.MOV.U32 R2, RZ, RZ, RZ ;  /* 0x000000ffff027224 */ /* 0x001fe400078e00ff */
[----:B-1----:R-:W-:-:S04]  /*0320*/  IMAD.MOV R7, RZ, RZ, -R3 ;  /* 0x000000ffff077224 */ /* 0x002fc800078e0a03 */
        /* <DEDUP_REMOVED lines=11> */
.L_x_21:
        /* <DEDUP_REMOVED lines=9> */
[----:B0-----:R-:W0:Y:S02]  /*0470*/  MUFU.RCP R4, R4 ;  /* 0x0000000400047308 */ /* 0x001e240000001000 */
[----:B0-----:R-:W-:Y:S02]  /*0480*/  VIADD R2, R4, 0xffffffe ;  /* 0x0ffffffe04027836 */ /* 0x001fe40000000000 */
[----:B------:R-:W-:-:S04]  /*0490*/  IMAD.MOV.U32 R4, RZ, RZ, RZ ;  /* 0x000000ffff047224 */ /* 0x000fc800078e00ff */
        /* <DEDUP_REMOVED lines=14> */
.L_x_20:
[----:B------:R-:W-:-:S13]  /*0580*/  ISETP.NE.AND P0, PT, R2, 0x2, PT ;  /* 0x000000020200780c */ /* 0x000fda0003f05270 */
        /* <DEDUP_REMOVED lines=10> */
[----:B------:R-:W-:Y:S01]  /*0630*/  HFMA2 R0, -RZ, RZ, 0, 0 ;  /* 0x00000000ff007431 */ /* 0x000fe200000001ff */
        /* <DEDUP_REMOVED lines=16> */
.L_x_23:
        /* <DEDUP_REMOVED lines=9> */
[----:B------:R-:W-:Y:S01]  /*07d0*/  LOP3.LUT R6, R5, R0, RZ, 0x3c, !PT ;  /* 0x0000000005067212 */ /* 0x000fe200078e3cff */
[----:B0-----:R-:W0:Y:S02]  /*07e0*/  MUFU.RCP R4, R4 ;  /* 0x0000000400047308 */ /* 0x001e240000001000 */
[----:B0-----:R-:W-:Y:S02]  /*07f0*/  VIADD R2, R4, 0xffffffe ;  /* 0x0ffffffe04027836 */ /* 0x001fe40000000000 */
[----:B------:R-:W-:-:S04]  /*0800*/  IMAD.U32 R4, RZ, RZ, UR5 ;  /* 0x00000005ff047e24 */ /* 0x000fc8000f8e00ff */
        /* <DEDUP_REMOVED lines=13> */
.L_x_22:
[----:B------:R-:W-:Y:S05]  /*08e0*/  BSYNC.RECONVERGENT B0 ;  /* 0x0000000000007941 */ /* 0x000fea0003800200 */
.L_x_19:
[----:B------:R-:W0:Y:S02]  /*08f0*/  LDC R2, c[0x0][0x390] ;  /* 0x0000e400ff027b82 */ /* 0x000e240000000800 */
[----:B0-----:R-:W-:-:S13]  /*0900*/  ISETP.GE.AND P0, PT, R2, 0x1, PT ;  /* 0x000000010200780c */ /* 0x001fda0003f06270 */
[----:B------:R-:W-:Y:S05]  /*0910*/  @!P0 EXIT ;  /* 0x000000000000894d */ /* 0x000fea0003800000 */
[----:B------:R-:W0:Y:S01]  /*0920*/  LDC.64 R2, c[0x0][0x380] ;  /* 0x0000e000ff027b82 */ /* 0x000e220000000a00 */
[----:B------:R-:W-:Y:S01]  /*0930*/  IMAD.MOV.U32 R11, RZ, RZ, RZ ;  /* 0x000000ffff0b7224 */ /* 0x000fe200078e00ff */
[----:B------:R-:W1:Y:S01]  /*0940*/  LDCU.64 UR4, c[0x0][0x358] ;  /* 0x00006b00ff0477ac */ /* 0x000e620008000a00 */
[----:B------:R-:W2:Y:S01]  /*0950*/  LDCU UR10, c[0x0][0x388] ;  /* 0x00007100ff0a77ac */ /* 0x000ea20008000800 */
[----:B------:R-:W3:Y:S01]  /*0960*/  LDCU UR7, c[0x0][0x390] ;  /* 0x00007200ff0777ac */ /* 0x000ee20008000800 */
[----:B------:R-:W4:Y:S03]  /*0970*/  LDCU.64 UR8, c[0x0][0x380] ;  /* 0x00007000ff0877ac */ /* 0x000f260008000a00 */
.L_x_32:
[----:B------:R-:W-:Y:S01]  /*0980*/  ISETP.GE.AND P0, PT, R4, 0x1, PT ;  /* 0x000000010400780c */ /* 0x000fe20003f06270 */
[----:B------:R-:W-:Y:S05]  /*0990*/  YIELD ;  /* 0x0000000000007946 */ /* 0x000fea0003800000 */
[----:B------:R-:W-:Y:S04]  /*09a0*/  BSSY.RECONVERGENT B0, `(.L_x_24) ;  /* 0x000002e000007945 */ /* 0x000fe80003800200 */
[----:B------:R-:W-:Y:S04]  /*09b0*/  BSSY.RELIABLE B1, `(.L_x_25) ;  /* 0x0000025000017945 */ /* 0x000fe80003800100 */
[----:B------:R-:W-:Y:S05]  /*09c0*/  @!P0 BRA `(.L_x_26) ;  /* 0x00000000001c8947 */ /* 0x000fea0003800000 */
[----:B------:R-:W-:Y:S02]  /*09d0*/  VIADD R7, R4, 0xffffffff ;  /* 0xffffffff04077836 */ /* 0x000fe40000000000 */
[----:B--2---:R-:W-:-:S04]  /*09e0*/  IMAD.U32 R5, RZ, RZ, UR10 ;  /* 0x0000000aff057e24 */ /* 0x004fc8000f8e00ff */
[----:B------:R-:W-:-:S04]  /*09f0*/  IMAD R7, R7, R5, R0 ;  /* 0x0000000507077224 */ /* 0x000fc800078e0200 */
[----:B0-----:R-:W-:-:S06]  /*0a00*/  IMAD.WIDE R8, R7, 0x4, R2 ;  /* 0x0000000407087825 */ /* 0x001fcc00078e0202 */
[----:B-1----:R-:W2:Y:S02]  /*0a10*/  LDG.E R8, desc[UR4][R8.64] ;  /* 0x0000000408087981 */ /* 0x002ea4000c1e1900 */
[----:B--2---:R-:W-:-:S13]  /*0a20*/  ISETP.NE.AND P0, PT, R8, RZ, PT ;  /* 0x000000ff0800720c */ /* 0x004fda0003f05270 */
[----:B------:R-:W-:Y:S05]  /*0a30*/  @P0 BRA `(.L_x_27) ;  /* 0x0000000000700947 */ /* 0x000fea0003800000 */
.L_x_26:
[----:B------:R-:W-:Y:S02]  /*0a40*/  VIADD R8, R4, 0x1 ;  /* 0x0000000104087836 */ /* 0x000fe40000000000 */
[----:B--2---:R-:W-:-:S05]  /*0a50*/  IMAD.U32 R5, RZ, RZ, UR10 ;  /* 0x0000000aff057e24 */ /* 0x004fca000f8e00ff */
[----:B------:R-:W-:-:S13]  /*0a60*/  ISETP.GE.AND P0, PT, R8, R5, PT ;  /* 0x000000050800720c */ /* 0x000fda0003f06270 */
[----:B------:R-:W-:Y:S05]  /*0a70*/  @P0 BRA `(.L_x_28) ;  /* 0x0000000000140947 */ /* 0x000fea0003800000 */
[----:B------:R-:W-:-:S04]  /*0a80*/  IMAD R9, R8, R5, R0 ;  /* 0x0000000508097224 */ /* 0x000fc800078e0200 */
[----:B0-----:R-:W-:-:S06]  /*0a90*/  IMAD.WIDE R8, R9, 0x4, R2 ;  /* 0x0000000409087825 */ /* 0x001fcc00078e0202 */
[----:B-1----:R-:W2:Y:S02]  /*0aa0*/  LDG.E R8, desc[UR4][R8.64] ;  /* 0x0000000408087981 */ /* 0x002ea4000c1e1900 */
[----:B--2---:R-:W-:-:S13]  /*0ab0*/  ISETP.NE.AND P0, PT, R8, RZ, PT ;  /* 0x000000ff0800720c */ /* 0x004fda0003f05270 */
[----:B------:R-:W-:Y:S05]  /*0ac0*/  @P0 BRA `(.L_x_27) ;  /* 0x00000000004c0947 */ /* 0x000fea0003800000 */
.L_x_28:
[----:B------:R-:W-:Y:S01]  /*0ad0*/  IMAD R7, R4, R5, RZ ;  /* 0x0000000504077224 */ /* 0x000fe200078e02ff */
[----:B------:R-:W-:-:S04]  /*0ae0*/  SHF.R.S32.HI R8, RZ, 0x1f, R0 ;  /* 0x0000001fff087819 */ /* 0x000fc80000011400 */
[----:B------:R-:W-:-:S04]  /*0af0*/  IADD3 R9, P0, PT, R7, R0, RZ ;  /* 0x0000000007097210 */ /* 0x000fc80007f1e0ff */
[----:B------:R-:W-:Y:S02]  /*0b00*/  LEA.HI.X.SX32 R10, R7, R8, 0x1, P0 ;  /* 0x00000008070a7211 */ /* 0x000fe400000f0eff */
[----:B------:R-:W-:Y:S02]  /*0b10*/  ISETP.GE.AND P0, PT, R0, 0x1, PT ;  /* 0x000000010000780c */ /* 0x000fe40003f06270 */
[----:B----4-:R-:W-:-:S04]  /*0b20*/  LEA R8, P1, R9, UR8, 0x2 ;  /* 0x0000000809087c11 */ /* 0x010fc8000f8210ff */
[----:B------:R-:W-:-:S07]  /*0b30*/  LEA.HI.X R9, R9, UR9, R10, 0x2, P1 ;  /* 0x0000000909097c11 */ /* 0x000fce00088f140a */
[----:B------:R-:W-:Y:S05]  /*0b40*/  @!P0 BRA `(.L_x_29) ;  /* 0x00000000000c8947 */ /* 0x000fea0003800000 */
[----:B-1----:R-:W2:Y:S02]  /*0b50*/  LDG.E R7, desc[UR4][R8.64+-0x4] ;  /* 0xfffffc0408077981 */ /* 0x002ea4000c1e1900 */
[----:B--2---:R-:W-:-:S13]  /*0b60*/  ISETP.NE.AND P0, PT, R7, RZ, PT ;  /* 0x000000ff0700720c */ /* 0x004fda0003f05270 */
[----:B------:R-:W-:Y:S05]  /*0b70*/  @P0 BRA `(.L_x_27) ;  /* 0x0000000000200947 */ /* 0x000fea0003800000 */
.L_x_29:
[----:B------:R-:W-:-:S04]  /*0b80*/  IADD3 R10, PT, PT, R0, 0x1, RZ ;  /* 0x00000001000a7810 */ /* 0x000fc80007ffe0ff */
[----:B------:R-:W-:-:S13]  /*0b90*/  ISETP.GE.AND P0, PT, R10, R5, PT ;  /* 0x000000050a00720c */ /* 0x000fda0003f06270 */
[----:B------:R-:W-:Y:S05]  /*0ba0*/  @P0 BREAK.RELIABLE B1 ;  /* 0x0000000000010942 */ /* 0x000fea0003800100 */
[----:B------:R-:W-:Y:S05]  /*0bb0*/  @P0 BRA `(.L_x_30) ;  /* 0x0000000000300947 */ /* 0x000fea0003800000 */
[----:B-1----:R-:W2:Y:S02]  /*0bc0*/  LDG.E R8, desc[UR4][R8.64+0x4] ;  /* 0x0000040408087981 */ /* 0x002ea4000c1e1900 */
[----:B--2---:R-:W-:-:S13]  /*0bd0*/  ISETP.NE.AND P0, PT, R8, RZ, PT ;  /* 0x000000ff0800720c */ /* 0x004fda0003f05270 */
[----:B------:R-:W-:Y:S05]  /*0be0*/  @!P0 BREAK.RELIABLE B1 ;  /* 0x0000000000018942 */ /* 0x000fea0003800100 */
[----:B------:R-:W-:Y:S05]  /*0bf0*/  @!P0 BRA `(.L_x_30) ;  /* 0x0000000000208947 */ /* 0x000fea0003800000 */
.L_x_27:
[----:B---34-:R-:W-:Y:S05]  /*0c00*/  BSYNC.RELIABLE B1 ;  /* 0x0000000000017941 */ /* 0x018fea0003800100 */
.L_x_25:
[----:B------:R-:W-:Y:S02]  /*0c10*/  IMAD R9, R4, R5, R0 ;  /* 0x0000000504097224 */ /* 0x000fe400078e0200 */
[----:B------:R-:W-:Y:S02]  /*0c20*/  IMAD.MOV.U32 R13, RZ, RZ, 0x1 ;  /* 0x00000001ff0d7424 */ /* 0x000fe400078e00ff */
[----:B------:R-:W-:Y:S02]  /*0c30*/  IMAD.MOV.U32 R12, RZ, RZ, RZ ;  /* 0x000000ffff0c7224 */ /* 0x000fe400078e00ff */
[----:B0-----:R-:W-:-:S05]  /*0c40*/  IMAD.WIDE R8, R9, 0x4, R2 ;  /* 0x0000000409087825 */ /* 0x001fca00078e0202 */
[----:B------:R-:W2:Y:S02]  /*0c50*/  ATOMG.E.CAS.STRONG.GPU PT, R7, [R8], R12, R13 ;  /* 0x0000000c080773a9 */ /* 0x000ea400001ee10d */
[----:B--2---:R-:W-:-:S13]  /*0c60*/  ISETP.NE.AND P0, PT, R7, RZ, PT ;  /* 0x000000ff0700720c */ /* 0x004fda0003f05270 */
[----:B------:R-:W-:Y:S05]  /*0c70*/  @!P0 BRA `(.L_x_31) ;  /* 0x0000000000748947 */ /* 0x000fea0003800000 */
.L_x_30:
[----:B-1-3--:R-:W-:Y:S05]  /*0c80*/  BSYNC.RECONVERGENT B0 ;  /* 0x0000000000007941 */ /* 0x00afea0003800200 */
.L_x_24:
        /* <DEDUP_REMOVED lines=14> */
[----:B------:R-:W-:Y:S01]  /*0d70*/  @P2 IMAD.MOV R8, RZ, RZ, R4 ;  /* 0x000000ffff082224 */ /* 0x000fe200078e0204 */
[----:B------:R-:W-:-:S03]  /*0d80*/  ISETP.LT.AND P2, PT, R11, UR7, PT ;  /* 0x000000070b007c0c */ /* 0x000fc6000bf41270 */
[----:B------:R-:W-:Y:S02]  /*0d90*/  @P0 IMAD.MOV R7, RZ, RZ, R0 ;  /* 0x000000ffff070224 */ /* 0x000fe400078e0200 */
[----:B------:R-:W-:Y:S02]  /*0da0*/  VIADD R4, R8, 0xffffffff ;  /* 0xffffffff08047836 */ /* 0x000fe40000000000 */
[----:B------:R-:W-:Y:S02]  /*0db0*/  VIADD R0, R7, 0xffffffff ;  /* 0xffffffff07007836 */ /* 0x000fe40000000000 */
[----:B------:R-:W-:Y:S02]  /*0dc0*/  @P3 IMAD.MOV R4, RZ, RZ, R8 ;  /* 0x000000ffff043224 */ /* 0x000fe400078e0208 */
[----:B------:R-:W-:-:S03]  /*0dd0*/  @P1 IMAD.MOV R0, RZ, RZ, R7 ;  /* 0x000000ffff001224 */ /* 0x000fc600078e0207 */
[-C--:B------:R-:W-:Y:S02]  /*0de0*/  ISETP.GE.AND P1, PT, R4, R5.reuse, PT ;  /* 0x000000050400720c */ /* 0x080fe40003f26270 */
[----:B------:R-:W-:Y:S02]  /*0df0*/  ISETP.GE.AND P0, PT, R0, R5, PT ;  /* 0x000000050000720c */ /* 0x000fe40003f06270 */
[----:B------:R-:W-:Y:S02]  /*0e00*/  ISETP.GT.AND P1, PT, R4, -0x1, !P1 ;  /* 0xffffffff0400780c */ /* 0x000fe40004f24270 */
[----:B------:R-:W-:-:S04]  /*0e10*/  ISETP.GT.AND P0, PT, R0, -0x1, !P0 ;  /* 0xffffffff0000780c */ /* 0x000fc80004704270 */
[----:B------:R-:W-:-:S13]  /*0e20*/  PLOP3.LUT P0, PT, P0, P1, PT, 0x80, 0x8 ;  /* 0x000000000008781c */ /* 0x000fda0000703070 */
[----:B------:R-:W-:Y:S05]  /*0e30*/  @P0 BRA P2, `(.L_x_32) ;  /* 0xfffffff800d00947 */ /* 0x000fea000103ffff */
[----:B------:R-:W-:Y:S05]  /*0e40*/  EXIT ;  /* 0x000000000000794d */ /* 0x000fea0003800000 */
.L_x_31:
        /* <DEDUP_REMOVED lines=12> */
[----:B------:R-:W-:Y:S01]  /*0f10*/  STG.E desc[UR4][R8.64], R5 ;  /* 0x0000000508007986 */ /* 0x000fe2000c101904 */
[----:B------:R-:W-:Y:S05]  /*0f20*/  EXIT ;  /* 0x000000000000794d */ /* 0x000fea0003800000 */
.L_x_33:
        /* <DEDUP_REMOVED lines=13> */
.L_x_35:


//--------------------- .nv.shared.reserved.0     --------------------------
	.section	.nv.shared.reserved.0,"aw",@nobits
	.weak		__nv_reservedSMEM_offset_0_alias
	.size		__nv_reservedSMEM_offset_0_alias, 0, 64
	.other		__nv_reservedSMEM_offset_0_alias,@"STO_CUDA_RESERVED_SHARED STV_DEFAULT"
__nv_reservedSMEM_offset_0_alias:
	.zero		0
	.zero		64


//--------------------- .nv.global                --------------------------
	.section	.nv.global,"aw",@nobits
	.align	4
.nv.global:
	.type		d_stick_counter,@object
	.size		d_stick_counter,(d_next_id - d_stick_counter)
d_stick_counter:
	.zero		4
	.type		d_next_id,@object
	.size		d_next_id,(.L_1 - d_next_id)
d_next_id:
	.zero		4
.L_1:


//--------------------- .nv.constant0._Z11dla_kernel2Piiiiy --------------------------
	.section	.nv.constant0._Z11dla_kernel2Piiiiy,"a",@progbits
	.sectionflags	@""
	.align	4
.nv.constant0._Z11dla_kernel2Piiiiy:
	.zero		928


//--------------------- .nv.constant0._Z10dla_kernelPiiiiy --------------------------
	.section	.nv.constant0._Z10dla_kernelPiiiiy,"a",@progbits
	.sectionflags	@""
	.align	4
.nv.constant0._Z10dla_kernelPiiiiy:
	.zero		928


//--------------------- SYMBOLS --------------------------

	.type		.nv.reservedSmem.offset0,@object
	.size		.nv.reservedSmem.offset0,0x4
